	.target	sm_90a

	.elftype	@"ET_EXEC"


//--------------------- .note.nv.tkinfo           --------------------------
	.section	.note.nv.tkinfo,"",@"SHT_NOTE"
	.sectionflags	@"SHF_NOTE_NV_TKINFO"
	.tkinfo
        /*0018*/ 	.word	0x00000002
        /*0030*/ 	.string	""
        /*0030*/ 	.string	"ptxas"
        /*0030*/ 	.string	"Cuda compilation tools, release 13.0, V13.0.88"
        /*0030*/ 	.string	"Build cuda_13.0.r13.0/compiler.36424714_0"
        /*0030*/ 	.string	"-arch sm_90a -m 64 "



//--------------------- .note.nv.cuinfo           --------------------------
	.section	.note.nv.cuinfo,"",@"SHT_NOTE"
	.sectionflags	@"SHF_NOTE_NV_CUINFO"
        /*0018*/ 	.short	0x0002
        /*001a*/ 	.short	0x005a
        /*001c*/ 	.short	0x0082
	.zero		2


//--------------------- .nv.info                  --------------------------
	.section	.nv.info,"",@"SHT_CUDA_INFO"
	.align	4


	//----- nvinfo : EIATTR_REGCOUNT
	.align		4
        /*0000*/ 	.byte	0x04, 0x2f
        /*0002*/ 	.short	(.L_15 - .L_14)
	.align		4
.L_14:
        /*0004*/ 	.word	index@(_ZN7cutlass13device_kernelINS_4gemm6kernel13GemmUniversalIN4cute5tupleIJiiiiEEENS1_10collective13CollectiveMmaINS1_34MainloopSm90TmaGmmaWarpSpecializedILi4ENS5_IJNS4_1CILi1EEESB_SB_EEENS1_35KernelTmaWarpSpecializedCooperativeEEENS5_IJNSA_ILi256EEENSA_ILi128EEENSA_ILi32EEEEEENS_10tfloat32_tENS5_IJlSB_lEEESJ_SK_NS4_8TiledMMAINS4_8MMA_AtomIJNS4_4SM904GMMA30MMA_64x128x8_F32TF32TF32_SS_TNILNSO_7ScaleInE1ELSQ_1EEEEEENS4_6LayoutINS5_IJNSA_ILi2EEESB_SB_EEENS5_IJSB_NSA_ILi0EEESW_EEEEENS5_IJNS4_10UnderscoreESZ_SZ_EEEEENS4_13SM90_TMA_LOADENS4_14ComposedLayoutINS4_7SwizzleILi3ELi4ELi3EEENS4_18smem_ptr_flag_bitsILi32EEENST_INS5_IJNSA_ILi8EEESH_EEENS5_IJSH_SB_EEEEEEEvNS4_8identityES12_S1C_vS1D_EENS_8epilogue10collective6detail29Sm90TmaWarpSpecializedAdapterINS1G_15DefaultEpilogueISJ_SK_SK_NS1F_6thread17LinearCombinationISJ_Li1EffLNS1K_9ScaleType4KindE0ELNS_15FloatRoundStyleE2ESJ_EENS1_15EpilogueDefaultEEEEEvvEEEEvNT_6ParamsE)
        /*0008*/ 	.word	0x000000a8


	//----- nvinfo : EIATTR_FRAME_SIZE
	.align		4
.L_15:
        /*000c*/ 	.byte	0x04, 0x11
        /*000e*/ 	.short	(.L_17 - .L_16)
	.align		4
.L_16:
        /*0010*/ 	.word	index@(_ZN7cutlass13device_kernelINS_4gemm6kernel13GemmUniversalIN4cute5tupleIJiiiiEEENS1_10collective13CollectiveMmaINS1_34MainloopSm90TmaGmmaWarpSpecializedILi4ENS5_IJNS4_1CILi1EEESB_SB_EEENS1_35KernelTmaWarpSpecializedCooperativeEEENS5_IJNSA_ILi256EEENSA_ILi128EEENSA_ILi32EEEEEENS_10tfloat32_tENS5_IJlSB_lEEESJ_SK_NS4_8TiledMMAINS4_8MMA_AtomIJNS4_4SM904GMMA30MMA_64x128x8_F32TF32TF32_SS_TNILNSO_7ScaleInE1ELSQ_1EEEEEENS4_6LayoutINS5_IJNSA_ILi2EEESB_SB_EEENS5_IJSB_NSA_ILi0EEESW_EEEEENS5_IJNS4_10UnderscoreESZ_SZ_EEEEENS4_13SM90_TMA_LOADENS4_14ComposedLayoutINS4_7SwizzleILi3ELi4ELi3EEENS4_18smem_ptr_flag_bitsILi32EEENST_INS5_IJNSA_ILi8EEESH_EEENS5_IJSH_SB_EEEEEEEvNS4_8identityES12_S1C_vS1D_EENS_8epilogue10collective6detail29Sm90TmaWarpSpecializedAdapterINS1G_15DefaultEpilogueISJ_SK_SK_NS1F_6thread17LinearCombinationISJ_Li1EffLNS1K_9ScaleType4KindE0ELNS_15FloatRoundStyleE2ESJ_EENS1_15EpilogueDefaultEEEEEvvEEEEvNT_6ParamsE)
        /*0014*/ 	.word	0x00000000


	//----- nvinfo : EIATTR_MIN_STACK_SIZE
	.align		4
.L_17:
        /*0018*/ 	.byte	0x04, 0x12
        /*001a*/ 	.short	(.L_19 - .L_18)
	.align		4
.L_18:
        /*001c*/ 	.word	index@(_ZN7cutlass13device_kernelINS_4gemm6kernel13GemmUniversalIN4cute5tupleIJiiiiEEENS1_10collective13CollectiveMmaINS1_34MainloopSm90TmaGmmaWarpSpecializedILi4ENS5_IJNS4_1CILi1EEESB_SB_EEENS1_35KernelTmaWarpSpecializedCooperativeEEENS5_IJNSA_ILi256EEENSA_ILi128EEENSA_ILi32EEEEEENS_10tfloat32_tENS5_IJlSB_lEEESJ_SK_NS4_8TiledMMAINS4_8MMA_AtomIJNS4_4SM904GMMA30MMA_64x128x8_F32TF32TF32_SS_TNILNSO_7ScaleInE1ELSQ_1EEEEEENS4_6LayoutINS5_IJNSA_ILi2EEESB_SB_EEENS5_IJSB_NSA_ILi0EEESW_EEEEENS5_IJNS4_10UnderscoreESZ_SZ_EEEEENS4_13SM90_TMA_LOADENS4_14ComposedLayoutINS4_7SwizzleILi3ELi4ELi3EEENS4_18smem_ptr_flag_bitsILi32EEENST_INS5_IJNSA_ILi8EEESH_EEENS5_IJSH_SB_EEEEEEEvNS4_8identityES12_S1C_vS1D_EENS_8epilogue10collective6detail29Sm90TmaWarpSpecializedAdapterINS1G_15DefaultEpilogueISJ_SK_SK_NS1F_6thread17LinearCombinationISJ_Li1EffLNS1K_9ScaleType4KindE0ELNS_15FloatRoundStyleE2ESJ_EENS1_15EpilogueDefaultEEEEEvvEEEEvNT_6ParamsE)
        /*0020*/ 	.word	0x00000000
.L_19:


//--------------------- .nv.compat                --------------------------
	.section	.nv.compat,"",@"SHT_CUDA_COMPAT_INFO"
	.align	4
        /*0000*/ 	.byte	0x02, 0x09, 0x01, 0x00, 0x02, 0x02, 0x04, 0x00, 0x02, 0x05, 0x05, 0x00, 0x03, 0x07, 0x01, 0x01
        /*0010*/ 	.byte	0x02, 0x03, 0x01, 0x00, 0x02, 0x06, 0x01, 0x00, 0x04, 0x0b, 0x08, 0x00, 0x00, 0x00, 0x00, 0x00
        /*0020*/ 	.byte	0x00, 0x00, 0x00, 0x00


//--------------------- .nv.info._ZN7cutlass13device_kernelINS_4gemm6kernel13GemmUniversalIN4cute5tupleIJiiiiEEENS1_10collective13CollectiveMmaINS1_34MainloopSm90TmaGmmaWarpSpecializedILi4ENS5_IJNS4_1CILi1EEESB_SB_EEENS1_35KernelTmaWarpSpecializedCooperativeEEENS5_IJNSA_ILi256EEENSA_ILi128EEENSA_ILi32EEEEEENS_10tfloat32_tENS5_IJlSB_lEEESJ_SK_NS4_8TiledMMAINS4_8MMA_AtomIJNS4_4SM904GMMA30MMA_64x128x8_F32TF32TF32_SS_TNILNSO_7ScaleInE1ELSQ_1EEEEEENS4_6LayoutINS5_IJNSA_ILi2EEESB_SB_EEENS5_IJSB_NSA_ILi0EEESW_EEEEENS5_IJNS4_10UnderscoreESZ_SZ_EEEEENS4_13SM90_TMA_LOADENS4_14ComposedLayoutINS4_7SwizzleILi3ELi4ELi3EEENS4_18smem_ptr_flag_bitsILi32EEENST_INS5_IJNSA_ILi8EEESH_EEENS5_IJSH_SB_EEEEEEEvNS4_8identityES12_S1C_vS1D_EENS_8epilogue10collective6detail29Sm90TmaWarpSpecializedAdapterINS1G_15DefaultEpilogueISJ_SK_SK_NS1F_6thread17LinearCombinationISJ_Li1EffLNS1K_9ScaleType4KindE0ELNS_15FloatRoundStyleE2ESJ_EENS1_15EpilogueDefaultEEEEEvvEEEEvNT_6ParamsE --------------------------
	.section	.nv.info._ZN7cutlass13device_kernelINS_4gemm6kernel13GemmUniversalIN4cute5tupleIJiiiiEEENS1_10collective13CollectiveMmaINS1_34MainloopSm90TmaGmmaWarpSpecializedILi4ENS5_IJNS4_1CILi1EEESB_SB_EEENS1_35KernelTmaWarpSpecializedCooperativeEEENS5_IJNSA_ILi256EEENSA_ILi128EEENSA_ILi32EEEEEENS_10tfloat32_tENS5_IJlSB_lEEESJ_SK_NS4_8TiledMMAINS4_8MMA_AtomIJNS4_4SM904GMMA30MMA_64x128x8_F32TF32TF32_SS_TNILNSO_7ScaleInE1ELSQ_1EEEEEENS4_6LayoutINS5_IJNSA_ILi2EEESB_SB_EEENS5_IJSB_NSA_ILi0EEESW_EEEEENS5_IJNS4_10UnderscoreESZ_SZ_EEEEENS4_13SM90_TMA_LOADENS4_14ComposedLayoutINS4_7SwizzleILi3ELi4ELi3EEENS4_18smem_ptr_flag_bitsILi32EEENST_INS5_IJNSA_ILi8EEESH_EEENS5_IJSH_SB_EEEEEEEvNS4_8identityES12_S1C_vS1D_EENS_8epilogue10collective6detail29Sm90TmaWarpSpecializedAdapterINS1G_15DefaultEpilogueISJ_SK_SK_NS1F_6thread17LinearCombinationISJ_Li1EffLNS1K_9ScaleType4KindE0ELNS_15FloatRoundStyleE2ESJ_EENS1_15EpilogueDefaultEEEEEvvEEEEvNT_6ParamsE,"",@"SHT_CUDA_INFO"
	.sectionflags	@""
	.align	4


	//----- nvinfo : EIATTR_CUDA_API_VERSION
	.align		4
        /*0000*/ 	.byte	0x04, 0x37
        /*0002*/ 	.short	(.L_21 - .L_20)
.L_20:
        /*0004*/ 	.word	0x00000082


	//----- nvinfo : EIATTR_KPARAM_INFO
	.align		4
.L_21:
        /*0008*/ 	.byte	0x04, 0x17
        /*000a*/ 	.short	(.L_23 - .L_22)
.L_22:
        /*000c*/ 	.word	0x00000000
        /*0010*/ 	.short	0x0000
        /*0012*/ 	.short	0x0070
        /*0014*/ 	.byte	0x00, 0xf0, 0x01, 0x10


	//----- nvinfo : EIATTR_SPARSE_MMA_MASK
	.align		4
.L_23:
        /*0018*/ 	.byte	0x03, 0x50
        /*001a*/ 	.short	0x0000


	//----- nvinfo : EIATTR_MAXREG_COUNT
	.align		4
        /*001c*/ 	.byte	0x03, 0x1b
        /*001e*/ 	.short	0x00a8


	//----- nvinfo : EIATTR_NUM_BARRIERS
	.align		4
        /*0020*/ 	.byte	0x02, 0x4c
        /*0022*/ 	.byte	0x01
	.zero		1


	//----- nvinfo : EIATTR_EXTERNS
	.align		4
        /*0024*/ 	.byte	0x04, 0x0f
        /*0026*/ 	.short	(.L_25 - .L_24)


	//   ....[0]....
	.align		4
.L_24:
        /*0028*/ 	.word	index@(__assertfail)


	//----- nvinfo : EIATTR_MERCURY_ISA_VERSION
	.align		4
.L_25:
        /*002c*/ 	.byte	0x03, 0x5f
        /*002e*/ 	.short	0x0101


	//----- nvinfo : EIATTR_INT_WARP_WIDE_INSTR_OFFSETS
	.align		4
        /*0030*/ 	.byte	0x04, 0x31
        /*0032*/ 	.short	(.L_27 - .L_26)


	//   ....[0]....
.L_26:
        /*0034*/ 	.word	0x000003b0


	//   ....[1]....
        /*0038*/ 	.word	0x000003e0


	//   ....[2]....
        /*003c*/ 	.word	0x000004c0


	//----- nvinfo : EIATTR_COOP_GROUP_MASK_REGIDS
	.align		4
.L_27:
        /*0040*/ 	.byte	0x04, 0x29
        /*0042*/ 	.short	(.L_29 - .L_28)


	//   ....[0]....
.L_28:
        /*0044*/ 	.word	0xffffffff


	//   ....[1]....
        /*0048*/ 	.word	0xffffffff


	//   ....[2]....
        /*004c*/ 	.word	0xffffffff


	//   ....[3]....
        /*0050*/ 	.word	0xffffffff


	//   ....[4]....
        /*0054*/ 	.word	0xffffffff


	//----- nvinfo : EIATTR_COOP_GROUP_INSTR_OFFSETS
	.align		4
.L_29:
        /*0058*/ 	.byte	0x04, 0x28
        /*005a*/ 	.short	(.L_31 - .L_30)


	//   ....[0]....
.L_30:
        /*005c*/ 	.word	0x00000060


	//   ....[1]....
        /*0060*/ 	.word	0x00000070


	//   ....[2]....
        /*0064*/ 	.word	0x00000130


	//   ....[3]....
        /*0068*/ 	.word	0x000002c0


	//   ....[4]....
        /*006c*/ 	.word	0x00000f70


	//----- nvinfo : EIATTR_REG_RECONFIG
	.align		4
.L_31:
        /*0070*/ 	.byte	0x01, 0x54
	.zero		2


	//----- nvinfo : EIATTR_SYSCALL_OFFSETS
	.align		4
        /*0074*/ 	.byte	0x04, 0x46
        /*0076*/ 	.short	(.L_33 - .L_32)


	//   ....[0]....
.L_32:
        /*0078*/ 	.word	0x00001130


	//----- nvinfo : EIATTR_MBARRIER_INSTR_OFFSETS
	.align		4
.L_33:
        /*007c*/ 	.byte	0x04, 0x39
        /*007e*/ 	.short	(.L_35 - .L_34)


	//   ....[0]....
.L_34:
        /*0080*/ 	.word	0x00000230
        /*0084*/ 	.word	0x000000ff
        /*0088*/ 	.word	0x00000000
        /*008c*/ 	.short	0x0100
        /*008e*/ 	.byte	0x08
	.zero		1


	//   ....[1]....
        /*0090*/ 	.word	0x00000240
        /*0094*/ 	.word	0x000000ff
        /*0098*/ 	.word	0x00000020
        /*009c*/ 	.short	0x0100
        /*009e*/ 	.byte	0x08
	.zero		1


	//   ....[2]....
        /*00a0*/ 	.word	0x00000250
        /*00a4*/ 	.word	0x000000ff
        /*00a8*/ 	.word	0x00000008
        /*00ac*/ 	.short	0x0100
        /*00ae*/ 	.byte	0x08
	.zero		1


	//   ....[3]....
        /*00b0*/ 	.word	0x00000260
        /*00b4*/ 	.word	0x000000ff
        /*00b8*/ 	.word	0x00000028
        /*00bc*/ 	.short	0x0100
        /*00be*/ 	.byte	0x08
	.zero		1


	//   ....[4]....
        /*00c0*/ 	.word	0x00000270
        /*00c4*/ 	.word	0x000000ff
        /*00c8*/ 	.word	0x00000010
        /*00cc*/ 	.short	0x0100
        /*00ce*/ 	.byte	0x08
	.zero		1


	//   ....[5]....
        /*00d0*/ 	.word	0x00000280
        /*00d4*/ 	.word	0x000000ff
        /*00d8*/ 	.word	0x00000030
        /*00dc*/ 	.short	0x0100
        /*00de*/ 	.byte	0x08
	.zero		1


	//   ....[6]....
        /*00e0*/ 	.word	0x00000290
        /*00e4*/ 	.word	0x000000ff
        /*00e8*/ 	.word	0x00000018
        /*00ec*/ 	.short	0x0100
        /*00ee*/ 	.byte	0x08
	.zero		1


	//   ....[7]....
        /*00f0*/ 	.word	0x000002a0
        /*00f4*/ 	.word	0x000000ff
        /*00f8*/ 	.word	0x00000038
        /*00fc*/ 	.short	0x0100
        /*00fe*/ 	.byte	0x08
	.zero		1


	//   ....[8]....
        /*0100*/ 	.word	0x00000530
        /*0104*/ 	.word	0x000000ff
        /*0108*/ 	.word	0x00000050
        /*010c*/ 	.short	0x0100
        /*010e*/ 	.byte	0x06
	.zero		1


	//   ....[9]....
        /*0110*/ 	.word	0x00000590
        /*0114*/ 	.word	0x000000ff
        /*0118*/ 	.word	0x00000058
        /*011c*/ 	.short	0x0100
        /*011e*/ 	.byte	0x06
	.zero		1


	//   ....[10]....
        /*0120*/ 	.word	0x000011b0
        /*0124*/ 	.word	0x00000003
        /*0128*/ 	.word	0x00000000
        /*012c*/ 	.short	0x010a
        /*012e*/ 	.byte	0x3f
	.zero		1


	//   ....[11]....
        /*0130*/ 	.word	0x000011f0
        /*0134*/ 	.word	0x00000003
        /*0138*/ 	.word	0x00000000
        /*013c*/ 	.short	0x010a
        /*013e*/ 	.byte	0x3f
	.zero		1


	//   ....[12]....
        /*0140*/ 	.word	0x000016d0
        /*0144*/ 	.word	0x000000ff
        /*0148*/ 	.word	0x00000000
        /*014c*/ 	.short	0x010a
        /*014e*/ 	.byte	0x08
	.zero		1


	//   ....[13]....
        /*0150*/ 	.word	0x00001710
        /*0154*/ 	.word	0x000000ff
        /*0158*/ 	.word	0x00000000
        /*015c*/ 	.short	0x010a
        /*015e*/ 	.byte	0x08
	.zero		1


	//   ....[14]....
        /*0160*/ 	.word	0x00001ab0
        /*0164*/ 	.word	0x000000ff
        /*0168*/ 	.word	0x00000000
        /*016c*/ 	.short	0x0101
        /*016e*/ 	.byte	0x08
	.zero		1


	//   ....[15]....
        /*0170*/ 	.word	0x00001c90
        /*0174*/ 	.word	0x000000ff
        /*0178*/ 	.word	0x00000000
        /*017c*/ 	.short	0x0101
        /*017e*/ 	.byte	0x04
	.zero		1


	//   ....[16]....
        /*0180*/ 	.word	0x0000b130
        /*0184*/ 	.word	0x0000000c
        /*0188*/ 	.word	0x00000020
        /*018c*/ 	.short	0x010a
        /*018e*/ 	.byte	0x3f
	.zero		1


	//   ....[17]....
        /*0190*/ 	.word	0x0000b4f0
        /*0194*/ 	.word	0x00000005
        /*0198*/ 	.word	0x00000058
        /*019c*/ 	.short	0x0101
        /*019e*/ 	.byte	0x3f
	.zero		1


	//   ....[18]....
        /*01a0*/ 	.word	0x0000bbf0
        /*01a4*/ 	.word	0x00000007
        /*01a8*/ 	.word	0x00000000
        /*01ac*/ 	.short	0x010a
        /*01ae*/ 	.byte	0x3f
	.zero		1


	//   ....[19]....
        /*01b0*/ 	.word	0x0000bc70
        /*01b4*/ 	.word	0x00000006
        /*01b8*/ 	.word	0x00000000
        /*01bc*/ 	.short	0x010a
        /*01be*/ 	.byte	0x3f
	.zero		1


	//   ....[20]....
        /*01c0*/ 	.word	0x0000bd00
        /*01c4*/ 	.word	0x00000007
        /*01c8*/ 	.word	0x00000000
        /*01cc*/ 	.short	0x010a
        /*01ce*/ 	.byte	0x3f
	.zero		1


	//   ....[21]....
        /*01d0*/ 	.word	0x0000bd90
        /*01d4*/ 	.word	0x00000005
        /*01d8*/ 	.word	0x00000000
        /*01dc*/ 	.short	0x010a
        /*01de*/ 	.byte	0x3f
	.zero		1


	//   ....[22]....
        /*01e0*/ 	.word	0x0000bdf0
        /*01e4*/ 	.word	0x00000003
        /*01e8*/ 	.word	0x00000000
        /*01ec*/ 	.short	0x010a
        /*01ee*/ 	.byte	0x3f
	.zero		1


	//   ....[23]....
        /*01f0*/ 	.word	0x0000be50
        /*01f4*/ 	.word	0x00000004
        /*01f8*/ 	.word	0x00000000
        /*01fc*/ 	.short	0x010a
        /*01fe*/ 	.byte	0x3f
	.zero		1


	//   ....[24]....
        /*0200*/ 	.word	0x0000bf20
        /*0204*/ 	.word	0x0000000c
        /*0208*/ 	.word	0x00000020
        /*020c*/ 	.short	0x010a
        /*020e*/ 	.byte	0x3f
	.zero		1


	//   ....[25]....
        /*0210*/ 	.word	0x0000bff0
        /*0214*/ 	.word	0x00000007
        /*0218*/ 	.word	0x00000000
        /*021c*/ 	.short	0x010a
        /*021e*/ 	.byte	0x3f
	.zero		1


	//   ....[26]....
        /*0220*/ 	.word	0x0000c040
        /*0224*/ 	.word	0x00000006
        /*0228*/ 	.word	0x00000000
        /*022c*/ 	.short	0x010a
        /*022e*/ 	.byte	0x3f
	.zero		1


	//   ....[27]....
        /*0230*/ 	.word	0x0000c090
        /*0234*/ 	.word	0x00000007
        /*0238*/ 	.word	0x00000000
        /*023c*/ 	.short	0x010a
        /*023e*/ 	.byte	0x3f
	.zero		1


	//----- nvinfo : EIATTR_NUM_MBARRIERS
	.align		4
.L_35:
        /*0240*/ 	.byte	0x03, 0x38
        /*0242*/ 	.short	0x000a


	//----- nvinfo : EIATTR_EXIT_INSTR_OFFSETS
	.align		4
        /*0244*/ 	.byte	0x04, 0x1c
        /*0246*/ 	.short	(.L_37 - .L_36)


	//   ....[0]....
.L_36:
        /*0248*/ 	.word	0x000005e0


	//   ....[1]....
        /*024c*/ 	.word	0x00000ea0


	//   ....[2]....
        /*0250*/ 	.word	0x0000a7a0


	//   ....[3]....
        /*0254*/ 	.word	0x0000add0


	//   ....[4]....
        /*0258*/ 	.word	0x0000bde0


	//----- nvinfo : EIATTR_MAX_THREADS
	.align		4
.L_37:
        /*025c*/ 	.byte	0x04, 0x05
        /*025e*/ 	.short	(.L_39 - .L_38)
.L_38:
        /*0260*/ 	.word	0x00000180
        /*0264*/ 	.word	0x00000001
        /*0268*/ 	.word	0x00000001


	//----- nvinfo : EIATTR_CRS_STACK_SIZE
	.align		4
.L_39:
        /*026c*/ 	.byte	0x04, 0x1e
        /*026e*/ 	.short	(.L_41 - .L_40)
.L_40:
        /*0270*/ 	.word	0x00000000


	//----- nvinfo : EIATTR_CBANK_PARAM_SIZE
	.align		4
.L_41:
        /*0274*/ 	.byte	0x03, 0x19
        /*0276*/ 	.short	0x0470


	//----- nvinfo : EIATTR_PARAM_CBANK
	.align		4
        /*0278*/ 	.byte	0x04, 0x0a
        /*027a*/ 	.short	(.L_43 - .L_42)
	.align		4
.L_42:
        /*027c*/ 	.word	index@(.nv.constant0._ZN7cutlass13device_kernelINS_4gemm6kernel13GemmUniversalIN4cute5tupleIJiiiiEEENS1_10collective13CollectiveMmaINS1_34MainloopSm90TmaGmmaWarpSpecializedILi4ENS5_IJNS4_1CILi1EEESB_SB_EEENS1_35KernelTmaWarpSpecializedCooperativeEEENS5_IJNSA_ILi256EEENSA_ILi128EEENSA_ILi32EEEEEENS_10tfloat32_tENS5_IJlSB_lEEESJ_SK_NS4_8TiledMMAINS4_8MMA_AtomIJNS4_4SM904GMMA30MMA_64x128x8_F32TF32TF32_SS_TNILNSO_7ScaleInE1ELSQ_1EEEEEENS4_6LayoutINS5_IJNSA_ILi2EEESB_SB_EEENS5_IJSB_NSA_ILi0EEESW_EEEEENS5_IJNS4_10UnderscoreESZ_SZ_EEEEENS4_13SM90_TMA_LOADENS4_14ComposedLayoutINS4_7SwizzleILi3ELi4ELi3EEENS4_18smem_ptr_flag_bitsILi32EEENST_INS5_IJNSA_ILi8EEESH_EEENS5_IJSH_SB_EEEEEEEvNS4_8identityES12_S1C_vS1D_EENS_8epilogue10collective6detail29Sm90TmaWarpSpecializedAdapterINS1G_15DefaultEpilogueISJ_SK_SK_NS1F_6thread17LinearCombinationISJ_Li1EffLNS1K_9ScaleType4KindE0ELNS_15FloatRoundStyleE2ESJ_EENS1_15EpilogueDefaultEEEEEvvEEEEvNT_6ParamsE)
        /*0280*/ 	.short	0x0210
        /*0282*/ 	.short	0x0470


	//----- nvinfo : EIATTR_SW_WAR
	.align		4
.L_43:
        /*0284*/ 	.byte	0x04, 0x36
        /*0286*/ 	.short	(.L_45 - .L_44)
.L_44:
        /*0288*/ 	.word	0x00000008
.L_45:


//--------------------- .nv.callgraph             --------------------------
	.section	.nv.callgraph,"",@"SHT_CUDA_CALLGRAPH"
	.align	4
	.sectionentsize	8
	.align		4
        /*0000*/ 	.word	0x00000000
	.align		4
        /*0004*/ 	.word	0xffffffff
	.align		4
        /*0008*/ 	.word	index@(_ZN7cutlass13device_kernelINS_4gemm6kernel13GemmUniversalIN4cute5tupleIJiiiiEEENS1_10collective13CollectiveMmaINS1_34MainloopSm90TmaGmmaWarpSpecializedILi4ENS5_IJNS4_1CILi1EEESB_SB_EEENS1_35KernelTmaWarpSpecializedCooperativeEEENS5_IJNSA_ILi256EEENSA_ILi128EEENSA_ILi32EEEEEENS_10tfloat32_tENS5_IJlSB_lEEESJ_SK_NS4_8TiledMMAINS4_8MMA_AtomIJNS4_4SM904GMMA30MMA_64x128x8_F32TF32TF32_SS_TNILNSO_7ScaleInE1ELSQ_1EEEEEENS4_6LayoutINS5_IJNSA_ILi2EEESB_SB_EEENS5_IJSB_NSA_ILi0EEESW_EEEEENS5_IJNS4_10UnderscoreESZ_SZ_EEEEENS4_13SM90_TMA_LOADENS4_14ComposedLayoutINS4_7SwizzleILi3ELi4ELi3EEENS4_18smem_ptr_flag_bitsILi32EEENST_INS5_IJNSA_ILi8EEESH_EEENS5_IJSH_SB_EEEEEEEvNS4_8identityES12_S1C_vS1D_EENS_8epilogue10collective6detail29Sm90TmaWarpSpecializedAdapterINS1G_15DefaultEpilogueISJ_SK_SK_NS1F_6thread17LinearCombinationISJ_Li1EffLNS1K_9ScaleType4KindE0ELNS_15FloatRoundStyleE2ESJ_EENS1_15EpilogueDefaultEEEEEvvEEEEvNT_6ParamsE)
	.align		4
        /*000c*/ 	.word	index@(__assertfail)
	.align		4
        /*0010*/ 	.word	0x00000000
	.align		4
        /*0014*/ 	.word	0xfffffffe
	.align		4
        /*0018*/ 	.word	0x00000000
	.align		4
        /*001c*/ 	.word	0xfffffffd
	.align		4
        /*0020*/ 	.word	0x00000000
	.align		4
        /*0024*/ 	.word	0xfffffffc


//--------------------- .nv.constant4             --------------------------
	.section	.nv.constant4,"a",@progbits
	.align	8
	.align		8
.nv.constant4:
        /*0000*/ 	.dword	__assertfail
	.align		8
        /*0008*/ 	.dword	__unnamed_1
	.align		8
        /*0010*/ 	.dword	_ZN39_INTERNAL_654b457b_4_k_cu_557bf2c6_56924cuda3std3__45__cpo5beginE
	.align		8
        /*0018*/ 	.dword	_ZN39_INTERNAL_654b457b_4_k_cu_557bf2c6_56924cuda3std3__45__cpo3endE
	.align		8
        /*0020*/ 	.dword	_ZN39_INTERNAL_654b457b_4_k_cu_557bf2c6_56924cuda3std3__45__cpo6cbeginE
	.align		8
        /*0028*/ 	.dword	_ZN39_INTERNAL_654b457b_4_k_cu_557bf2c6_56924cuda3std3__45__cpo4cendE
	.align		8
        /*0030*/ 	.dword	_ZN39_INTERNAL_654b457b_4_k_cu_557bf2c6_56924cuda3std3__441_GLOBAL__N__654b457b_4_k_cu_557bf2c6_56926ignoreE
	.align		8
        /*0038*/ 	.dword	_ZN39_INTERNAL_654b457b_4_k_cu_557bf2c6_56924cuda3std3__419piecewise_constructE
	.align		8
        /*0040*/ 	.dword	_ZN39_INTERNAL_654b457b_4_k_cu_557bf2c6_56924cuda3std3__48in_placeE
	.align		8
        /*0048*/ 	.dword	_ZN39_INTERNAL_654b457b_4_k_cu_557bf2c6_56924cuda3std6ranges3__45__cpo4swapE
	.align		8
        /*0050*/ 	.dword	_ZN39_INTERNAL_654b457b_4_k_cu_557bf2c6_56924cuda3std6ranges3__45__cpo9iter_moveE
	.align		8
        /*0058*/ 	.dword	_ZN39_INTERNAL_654b457b_4_k_cu_557bf2c6_56924cute7productE
	.align		8
        /*0060*/ 	.dword	_ZN39_INTERNAL_654b457b_4_k_cu_557bf2c6_56924cute1_E
	.align		8
        /*0068*/ 	.dword	$str$22
	.align		8
        /*0070*/ 	.dword	$str$23


//--------------------- .text._ZN7cutlass13device_kernelINS_4gemm6kernel13GemmUniversalIN4cute5tupleIJiiiiEEENS1_10collective13CollectiveMmaINS1_34MainloopSm90TmaGmmaWarpSpecializedILi4ENS5_IJNS4_1CILi1EEESB_SB_EEENS1_35KernelTmaWarpSpecializedCooperativeEEENS5_IJNSA_ILi256EEENSA_ILi128EEENSA_ILi32EEEEEENS_10tfloat32_tENS5_IJlSB_lEEESJ_SK_NS4_8TiledMMAINS4_8MMA_AtomIJNS4_4SM904GMMA30MMA_64x128x8_F32TF32TF32_SS_TNILNSO_7ScaleInE1ELSQ_1EEEEEENS4_6LayoutINS5_IJNSA_ILi2EEESB_SB_EEENS5_IJSB_NSA_ILi0EEESW_EEEEENS5_IJNS4_10UnderscoreESZ_SZ_EEEEENS4_13SM90_TMA_LOADENS4_14ComposedLayoutINS4_7SwizzleILi3ELi4ELi3EEENS4_18smem_ptr_flag_bitsILi32EEENST_INS5_IJNSA_ILi8EEESH_EEENS5_IJSH_SB_EEEEEEEvNS4_8identityES12_S1C_vS1D_EENS_8epilogue10collective6detail29Sm90TmaWarpSpecializedAdapterINS1G_15DefaultEpilogueISJ_SK_SK_NS1F_6thread17LinearCombinationISJ_Li1EffLNS1K_9ScaleType4KindE0ELNS_15FloatRoundStyleE2ESJ_EENS1_15EpilogueDefaultEEEEEvvEEEEvNT_6ParamsE --------------------------
	.section	.text._ZN7cutlass13device_kernelINS_4gemm6kernel13GemmUniversalIN4cute5tupleIJiiiiEEENS1_10collective13CollectiveMmaINS1_34MainloopSm90TmaGmmaWarpSpecializedILi4ENS5_IJNS4_1CILi1EEESB_SB_EEENS1_35KernelTmaWarpSpecializedCooperativeEEENS5_IJNSA_ILi256EEENSA_ILi128EEENSA_ILi32EEEEEENS_10tfloat32_tENS5_IJlSB_lEEESJ_SK_NS4_8TiledMMAINS4_8MMA_AtomIJNS4_4SM904GMMA30MMA_64x128x8_F32TF32TF32_SS_TNILNSO_7ScaleInE1ELSQ_1EEEEEENS4_6LayoutINS5_IJNSA_ILi2EEESB_SB_EEENS5_IJSB_NSA_ILi0EEESW_EEEEENS5_IJNS4_10UnderscoreESZ_SZ_EEEEENS4_13SM90_TMA_LOADENS4_14ComposedLayoutINS4_7SwizzleILi3ELi4ELi3EEENS4_18smem_ptr_flag_bitsILi32EEENST_INS5_IJNSA_ILi8EEESH_EEENS5_IJSH_SB_EEEEEEEvNS4_8identityES12_S1C_vS1D_EENS_8epilogue10collective6detail29Sm90TmaWarpSpecializedAdapterINS1G_15DefaultEpilogueISJ_SK_SK_NS1F_6thread17LinearCombinationISJ_Li1EffLNS1K_9ScaleType4KindE0ELNS_15FloatRoundStyleE2ESJ_EENS1_15EpilogueDefaultEEEEEvvEEEEvNT_6ParamsE,"ax",@progbits
	.align	128
.text._ZN7cutlass13device_kernelINS_4gemm6kernel13GemmUniversalIN4cute5tupleIJiiiiEEENS1_10collective13CollectiveMmaINS1_34MainloopSm90TmaGmmaWarpSpecializedILi4ENS5_IJNS4_1CILi1EEESB_SB_EEENS1_35KernelTmaWarpSpecializedCooperativeEEENS5_IJNSA_ILi256EEENSA_ILi128EEENSA_ILi32EEEEEENS_10tfloat32_tENS5_IJlSB_lEEESJ_SK_NS4_8TiledMMAINS4_8MMA_AtomIJNS4_4SM904GMMA30MMA_64x128x8_F32TF32TF32_SS_TNILNSO_7ScaleInE1ELSQ_1EEEEEENS4_6LayoutINS5_IJNSA_ILi2EEESB_SB_EEENS5_IJSB_NSA_ILi0EEESW_EEEEENS5_IJNS4_10UnderscoreESZ_SZ_EEEEENS4_13SM90_TMA_LOADENS4_14ComposedLayoutINS4_7SwizzleILi3ELi4ELi3EEENS4_18smem_ptr_flag_bitsILi32EEENST_INS5_IJNSA_ILi8EEESH_EEENS5_IJSH_SB_EEEEEEEvNS4_8identityES12_S1C_vS1D_EENS_8epilogue10collective6detail29Sm90TmaWarpSpecializedAdapterINS1G_15DefaultEpilogueISJ_SK_SK_NS1F_6thread17LinearCombinationISJ_Li1EffLNS1K_9ScaleType4KindE0ELNS_15FloatRoundStyleE2ESJ_EENS1_15EpilogueDefaultEEEEEvvEEEEvNT_6ParamsE:
        .type           _ZN7cutlass13device_kernelINS_4gemm6kernel13GemmUniversalIN4cute5tupleIJiiiiEEENS1_10collective13CollectiveMmaINS1_34MainloopSm90TmaGmmaWarpSpecializedILi4ENS5_IJNS4_1CILi1EEESB_SB_EEENS1_35KernelTmaWarpSpecializedCooperativeEEENS5_IJNSA_ILi256EEENSA_ILi128EEENSA_ILi32EEEEEENS_10tfloat32_tENS5_IJlSB_lEEESJ_SK_NS4_8TiledMMAINS4_8MMA_AtomIJNS4_4SM904GMMA30MMA_64x128x8_F32TF32TF32_SS_TNILNSO_7ScaleInE1ELSQ_1EEEEEENS4_6LayoutINS5_IJNSA_ILi2EEESB_SB_EEENS5_IJSB_NSA_ILi0EEESW_EEEEENS5_IJNS4_10UnderscoreESZ_SZ_EEEEENS4_13SM90_TMA_LOADENS4_14ComposedLayoutINS4_7SwizzleILi3ELi4ELi3EEENS4_18smem_ptr_flag_bitsILi32EEENST_INS5_IJNSA_ILi8EEESH_EEENS5_IJSH_SB_EEEEEEEvNS4_8identityES12_S1C_vS1D_EENS_8epilogue10collective6detail29Sm90TmaWarpSpecializedAdapterINS1G_15DefaultEpilogueISJ_SK_SK_NS1F_6thread17LinearCombinationISJ_Li1EffLNS1K_9ScaleType4KindE0ELNS_15FloatRoundStyleE2ESJ_EENS1_15EpilogueDefaultEEEEEvvEEEEvNT_6ParamsE,@function
        .size           _ZN7cutlass13device_kernelINS_4gemm6kernel13GemmUniversalIN4cute5tupleIJiiiiEEENS1_10collective13CollectiveMmaINS1_34MainloopSm90TmaGmmaWarpSpecializedILi4ENS5_IJNS4_1CILi1EEESB_SB_EEENS1_35KernelTmaWarpSpecializedCooperativeEEENS5_IJNSA_ILi256EEENSA_ILi128EEENSA_ILi32EEEEEENS_10tfloat32_tENS5_IJlSB_lEEESJ_SK_NS4_8TiledMMAINS4_8MMA_AtomIJNS4_4SM904GMMA30MMA_64x128x8_F32TF32TF32_SS_TNILNSO_7ScaleInE1ELSQ_1EEEEEENS4_6LayoutINS5_IJNSA_ILi2EEESB_SB_EEENS5_IJSB_NSA_ILi0EEESW_EEEEENS5_IJNS4_10UnderscoreESZ_SZ_EEEEENS4_13SM90_TMA_LOADENS4_14ComposedLayoutINS4_7SwizzleILi3ELi4ELi3EEENS4_18smem_ptr_flag_bitsILi32EEENST_INS5_IJNSA_ILi8EEESH_EEENS5_IJSH_SB_EEEEEEEvNS4_8identityES12_S1C_vS1D_EENS_8epilogue10collective6detail29Sm90TmaWarpSpecializedAdapterINS1G_15DefaultEpilogueISJ_SK_SK_NS1F_6thread17LinearCombinationISJ_Li1EffLNS1K_9ScaleType4KindE0ELNS_15FloatRoundStyleE2ESJ_EENS1_15EpilogueDefaultEEEEEvvEEEEvNT_6ParamsE,(.L_x_320 - _ZN7cutlass13device_kernelINS_4gemm6kernel13GemmUniversalIN4cute5tupleIJiiiiEEENS1_10collective13CollectiveMmaINS1_34MainloopSm90TmaGmmaWarpSpecializedILi4ENS5_IJNS4_1CILi1EEESB_SB_EEENS1_35KernelTmaWarpSpecializedCooperativeEEENS5_IJNSA_ILi256EEENSA_ILi128EEENSA_ILi32EEEEEENS_10tfloat32_tENS5_IJlSB_lEEESJ_SK_NS4_8TiledMMAINS4_8MMA_AtomIJNS4_4SM904GMMA30MMA_64x128x8_F32TF32TF32_SS_TNILNSO_7ScaleInE1ELSQ_1EEEEEENS4_6LayoutINS5_IJNSA_ILi2EEESB_SB_EEENS5_IJSB_NSA_ILi0EEESW_EEEEENS5_IJNS4_10UnderscoreESZ_SZ_EEEEENS4_13SM90_TMA_LOADENS4_14ComposedLayoutINS4_7SwizzleILi3ELi4ELi3EEENS4_18smem_ptr_flag_bitsILi32EEENST_INS5_IJNSA_ILi8EEESH_EEENS5_IJSH_SB_EEEEEEEvNS4_8identityES12_S1C_vS1D_EENS_8epilogue10collective6detail29Sm90TmaWarpSpecializedAdapterINS1G_15DefaultEpilogueISJ_SK_SK_NS1F_6thread17LinearCombinationISJ_Li1EffLNS1K_9ScaleType4KindE0ELNS_15FloatRoundStyleE2ESJ_EENS1_15EpilogueDefaultEEEEEvvEEEEvNT_6ParamsE)
        .other          _ZN7cutlass13device_kernelINS_4gemm6kernel13GemmUniversalIN4cute5tupleIJiiiiEEENS1_10collective13CollectiveMmaINS1_34MainloopSm90TmaGmmaWarpSpecializedILi4ENS5_IJNS4_1CILi1EEESB_SB_EEENS1_35KernelTmaWarpSpecializedCooperativeEEENS5_IJNSA_ILi256EEENSA_ILi128EEENSA_ILi32EEEEEENS_10tfloat32_tENS5_IJlSB_lEEESJ_SK_NS4_8TiledMMAINS4_8MMA_AtomIJNS4_4SM904GMMA30MMA_64x128x8_F32TF32TF32_SS_TNILNSO_7ScaleInE1ELSQ_1EEEEEENS4_6LayoutINS5_IJNSA_ILi2EEESB_SB_EEENS5_IJSB_NSA_ILi0EEESW_EEEEENS5_IJNS4_10UnderscoreESZ_SZ_EEEEENS4_13SM90_TMA_LOADENS4_14ComposedLayoutINS4_7SwizzleILi3ELi4ELi3EEENS4_18smem_ptr_flag_bitsILi32EEENST_INS5_IJNSA_ILi8EEESH_EEENS5_IJSH_SB_EEEEEEEvNS4_8identityES12_S1C_vS1D_EENS_8epilogue10collective6detail29Sm90TmaWarpSpecializedAdapterINS1G_15DefaultEpilogueISJ_SK_SK_NS1F_6thread17LinearCombinationISJ_Li1EffLNS1K_9ScaleType4KindE0ELNS_15FloatRoundStyleE2ESJ_EENS1_15EpilogueDefaultEEEEEvvEEEEvNT_6ParamsE,@"STO_CUDA_ENTRY STV_DEFAULT"
_ZN7cutlass13device_kernelINS_4gemm6kernel13GemmUniversalIN4cute5tupleIJiiiiEEENS1_10collective13CollectiveMmaINS1_34MainloopSm90TmaGmmaWarpSpecializedILi4ENS5_IJNS4_1CILi1EEESB_SB_EEENS1_35KernelTmaWarpSpecializedCooperativeEEENS5_IJNSA_ILi256EEENSA_ILi128EEENSA_ILi32EEEEEENS_10tfloat32_tENS5_IJlSB_lEEESJ_SK_NS4_8TiledMMAINS4_8MMA_AtomIJNS4_4SM904GMMA30MMA_64x128x8_F32TF32TF32_SS_TNILNSO_7ScaleInE1ELSQ_1EEEEEENS4_6LayoutINS5_IJNSA_ILi2EEESB_SB_EEENS5_IJSB_NSA_ILi0EEESW_EEEEENS5_IJNS4_10UnderscoreESZ_SZ_EEEEENS4_13SM90_TMA_LOADENS4_14ComposedLayoutINS4_7SwizzleILi3ELi4ELi3EEENS4_18smem_ptr_flag_bitsILi32EEENST_INS5_IJNSA_ILi8EEESH_EEENS5_IJSH_SB_EEEEEEEvNS4_8identityES12_S1C_vS1D_EENS_8epilogue10collective6detail29Sm90TmaWarpSpecializedAdapterINS1G_15DefaultEpilogueISJ_SK_SK_NS1F_6thread17LinearCombinationISJ_Li1EffLNS1K_9ScaleType4KindE0ELNS_15FloatRoundStyleE2ESJ_EENS1_15EpilogueDefaultEEEEEvvEEEEvNT_6ParamsE:
[----:B------:R-:W0:Y:S01]  /*0000*/  LDC R1, c[0x0][0x28] ;  /* 0x00000a00ff017b82 */ /* 0x000e220000000800 */
[----:B------:R-:W1:Y:S01]  /*0010*/  S2R R18, SR_TID.X ;  /* 0x0000000000127919 */ /* 0x000e620000002100 */
[----:B------:R-:W-:Y:S01]  /*0020*/  ELECT P0, URZ, PT ;  /* 0x00000000003f782f */ /* 0x000fe20003800000 */
[----:B------:R-:W-:Y:S01]  /*0030*/  BSSY B0, `(.L_x_0) ;  /* 0x000000f000007945 */ /* 0x000fe20003800000 */
[--C-:B-1----:R-:W-:Y:S02]  /*0040*/  SHF.R.U32.HI R0, RZ, 0x5, R18.reuse ;  /* 0x00000005ff007819 */ /* 0x102fe40000011612 */
[----:B------:R-:W-:-:S03]  /*0050*/  SHF.R.U32.HI R22, RZ, 0x7, R18 ;  /* 0x00000007ff167819 */ /* 0x000fc60000011612 */
[----:B------:R-:W1:Y:S04]  /*0060*/  SHFL.IDX PT, R5, R0, RZ, 0x1f ;  /* 0x00001fff00057589 */ /* 0x000e6800000e0000 */
[----:B------:R2:W3:Y:S01]  /*0070*/  SHFL.IDX PT, R8, R22, RZ, 0x1f ;  /* 0x00001fff16087589 */ /* 0x0004e200000e0000 */
[----:B-1----:R-:W-:-:S13]  /*0080*/  ISETP.NE.OR P0, PT, R5, RZ, !P0 ;  /* 0x000000ff0500720c */ /* 0x002fda0004705670 */
[----:B0-23--:R-:W-:Y:S05]  /*0090*/  @P0 BRA `(.L_x_1) ;  /* 0x0000000000200947 */ /* 0x00dfea0003800000 */
[----:B------:R-:W-:Y:S02]  /*00a0*/  ULDC.64 UR4, c[0x0][0x198] ;  /* 0x0000660000047ab9 */ /* 0x000fe40000000a00 */
[----:B------:R-:W-:Y:S02]  /*00b0*/  UIADD3 UR6, UP0, UR4, 0xf0, URZ ;  /* 0x000000f004067890 */ /* 0x000fe4000ff1e03f */
[----:B------:R-:W-:Y:S02]  /*00c0*/  UIADD3 UR4, UP1, UR4, 0x1f0, URZ ;  /* 0x000001f004047890 */ /* 0x000fe4000ff3e03f */
[----:B------:R-:W-:Y:S02]  /*00d0*/  UIADD3.X UR7, URZ, UR5, URZ, UP0, !UPT ;  /* 0x000000053f077290 */ /* 0x000fe400087fe43f */
[----:B------:R-:W-:-:S07]  /*00e0*/  UIADD3.X UR5, URZ, UR5, URZ, UP1, !UPT ;  /* 0x000000053f057290 */ /* 0x000fce0008ffe43f */
[----:B------:R0:W-:Y:S02]  /*00f0*/  UTMACCTL.PF [UR6] ;  /* 0x00000000060079b9 */ /* 0x0001e40008040000 */
[----:B------:R0:W-:Y:S02]  /*0100*/  UTMACCTL.PF [UR4] ;  /* 0x00000000040079b9 */ /* 0x0001e40008040000 */
[----:B0-----:R-:W-:Y:S01]  /*0110*/  NOP ;  /* 0x0000000000007918 */ /* 0x001fe20000000000 */
.L_x_1:
[----:B------:R-:W-:Y:S05]  /*0120*/  BSYNC B0 ;  /* 0x0000000000007941 */ /* 0x000fea0003800000 */
.L_x_0:
[----:B------:R-:W0:Y:S02]  /*0130*/  SHFL.IDX PT, R2, R0, RZ, 0x1f ;  /* 0x00001fff00027589 */ /* 0x000e2400000e0000 */
[----:B0-----:R-:W-:-:S13]  /*0140*/  ISETP.NE.AND P0, PT, R2, RZ, PT ;  /* 0x000000ff0200720c */ /* 0x001fda0003f05270 */
[----:B------:R-:W-:Y:S05]  /*0150*/  @P0 BRA `(.L_x_2) ;  /* 0x0000000000580947 */ /* 0x000fea0003800000 */
[----:B------:R-:W0:Y:S01]  /*0160*/  S2UR UR8, SR_CgaCtaId ;  /* 0x00000000000879c3 */ /* 0x000e220000008800 */
[----:B------:R-:W-:Y:S01]  /*0170*/  UMOV UR4, 0x400 ;  /* 0x0000040000047882 */ /* 0x000fe20000000000 */
[----:B------:R-:W-:Y:S01]  /*0180*/  UMOV UR5, 0x1 ;  /* 0x0000000100057882 */ /* 0x000fe20000000000 */
[----:B------:R-:W-:Y:S01]  /*0190*/  UMOV UR6, 0x100 ;  /* 0x0000010000067882 */ /* 0x000fe20000000000 */
[----:B------:R-:W-:Y:S01]  /*01a0*/  ELECT P0, URZ, PT ;  /* 0x00000000003f782f */ /* 0x000fe20003800000 */
[----:B------:R-:W-:-:S04]  /*01b0*/  UIADD3 UR6, -UR6, 0x100000, URZ ;  /* 0x0010000006067890 */ /* 0x000fc8000fffe13f */
[----:B------:R-:W-:Y:S02]  /*01c0*/  USHF.L.U32 UR7, UR6, 0xb, URZ ;  /* 0x0000000b06077899 */ /* 0x000fe4000800063f */
[----:B------:R-:W-:Y:S02]  /*01d0*/  USHF.L.U32 UR6, UR6, 0x1, URZ ;  /* 0x0000000106067899 */ /* 0x000fe4000800063f */
[----:B0-----:R-:W-:Y:S02]  /*01e0*/  ULEA UR8, UR8, UR4, 0x18 ;  /* 0x0000000408087291 */ /* 0x001fe4000f8ec03f */
[----:B------:R-:W-:-:S04]  /*01f0*/  UIADD3 UR4, -UR5, 0x100000, URZ ;  /* 0x0010000005047890 */ /* 0x000fc8000fffe13f */
[----:B------:R-:W-:Y:S02]  /*0200*/  USHF.L.U32 UR5, UR4, 0xb, URZ ;  /* 0x0000000b04057899 */ /* 0x000fe4000800063f */
[----:B------:R-:W-:Y:S01]  /*0210*/  USHF.L.U32 UR4, UR4, 0x1, URZ ;  /* 0x0000000104047899 */ /* 0x000fe2000800063f */
[----:B------:R-:W0:Y:S11]  /*0220*/  FENCE.VIEW.ASYNC.S ;  /* 0x00000000000073c6 */ /* 0x000e360000000000 */
[----:B0-----:R0:W1:Y:S01]  /*0230*/  SYNCS.EXCH.64 URZ, [UR8], UR4 ;  /* 0x00000004083f75b2 */ /* 0x0010620008000100 */
[----:B------:R0:W2:Y:S01]  /*0240*/  SYNCS.EXCH.64 URZ, [UR8+0x20], UR6 ;  /* 0x00002006083f75b2 */ /* 0x0000a20008000100 */
[----:B------:R0:W3:Y:S01]  /*0250*/  SYNCS.EXCH.64 URZ, [UR8+0x8], UR4 ;  /* 0x00000804083f75b2 */ /* 0x0000e20008000100 */
[----:B------:R0:W4:Y:S01]  /*0260*/  SYNCS.EXCH.64 URZ, [UR8+0x28], UR6 ;  /* 0x00002806083f75b2 */ /* 0x0001220008000100 */
[----:B------:R0:W0:Y:S01]  /*0270*/  SYNCS.EXCH.64 URZ, [UR8+0x10], UR4 ;  /* 0x00001004083f75b2 */ /* 0x0000220008000100 */
[----:B------:R0:W0:Y:S01]  /*0280*/  SYNCS.EXCH.64 URZ, [UR8+0x30], UR6 ;  /* 0x00003006083f75b2 */ /* 0x0000220008000100 */
[----:B------:R0:W0:Y:S01]  /*0290*/  SYNCS.EXCH.64 URZ, [UR8+0x18], UR4 ;  /* 0x00001804083f75b2 */ /* 0x0000220008000100 */
[----:B------:R0:W0:Y:S01]  /*02a0*/  SYNCS.EXCH.64 URZ, [UR8+0x38], UR6 ;  /* 0x00003806083f75b2 */ /* 0x0000220008000100 */
[----:B------:R-:W-:Y:S01]  /*02b0*/  NOP ;  /* 0x0000000000007918 */ /* 0x000fe20000000000 */
.L_x_2:
[----:B------:R-:W5:Y:S01]  /*02c0*/  SHFL.IDX PT, R0, R0, RZ, 0x1f ;  /* 0x00001fff00007589 */ /* 0x000f6200000e0000 */
[----:B------:R-:W-:Y:S01]  /*02d0*/  ELECT P0, URZ, PT ;  /* 0x00000000003f782f */ /* 0x000fe20003800000 */
[----:B------:R-:W1:Y:S01]  /*02e0*/  LDC R2, c[0x0][0x65c] ;  /* 0x00019700ff027b82 */ /* 0x000e620000000800 */
[----:B------:R-:W-:Y:S01]  /*02f0*/  SHF.R.S32.HI R6, RZ, 0x1f, R5 ;  /* 0x0000001fff067819 */ /* 0x000fe20000011405 */
[----:B------:R-:W2:Y:S01]  /*0300*/  S2R R3, SR_CTAID.Y ;  /* 0x0000000000037919 */ /* 0x000ea20000002600 */
[----:B0-----:R-:W-:Y:S01]  /*0310*/  UMOV UR4, 0x20 ;  /* 0x0000002000047882 */ /* 0x001fe20000000000 */
[----:B------:R-:W-:Y:S01]  /*0320*/  ISETP.NE.AND P2, PT, R8, RZ, PT ;  /* 0x000000ff0800720c */ /* 0x000fe20003f45270 */
[----:B------:R-:W-:Y:S01]  /*0330*/  NOP ;  /* 0x0000000000007918 */ /* 0x000fe20000000000 */
[----:B------:R-:W0:Y:S01]  /*0340*/  S2R R4, SR_CTAID.X ;  /* 0x0000000000047919 */ /* 0x000e220000002500 */
[----:B------:R-:W-:Y:S01]  /*0350*/  LEA.HI R6, R6, R5, RZ, 0x2 ;  /* 0x0000000506067211 */ /* 0x000fe200078f10ff */
[----:B------:R-:W-:Y:S01]  /*0360*/  NOP ;  /* 0x0000000000007918 */ /* 0x000fe20000000000 */
[----:B-----5:R-:W-:-:S02]  /*0370*/  ISETP.NE.OR P0, PT, R0, RZ, !P0 ;  /* 0x000000ff0000720c */ /* 0x020fc40004705670 */
[----:B-1----:R-:W-:-:S04]  /*0380*/  ISETP.NE.AND P3, PT, R2, 0x1, PT ;  /* 0x000000010200780c */ /* 0x002fc80003f65270 */
[----:B------:R-:W-:Y:S02]  /*0390*/  P2R R0, PR, RZ, 0x8 ;  /* 0x00000008ff007803 */ /* 0x000fe40000000000 */
[----:B------:R-:W-:-:S05]  /*03a0*/  LOP3.LUT R0, R6, 0xfffffffc, RZ, 0xc0, !PT ;  /* 0xfffffffc06007812 */ /* 0x000fca00078ec0ff */
[----:B------:R-:W-:Y:S01]  /*03b0*/  VOTEU.ALL UP0, P0 ;  /* 0x00000000003f7886 */ /* 0x000fe20000000000 */
[----:B------:R-:W-:Y:S01]  /*03c0*/  IMAD.IADD R0, R5, 0x1, -R0 ;  /* 0x0000000105007824 */ /* 0x000fe200078e0a00 */
[----:B------:R-:W0:Y:S01]  /*03d0*/  @P3 LDC R17, c[0x0][0x10] ;  /* 0x00000400ff113b82 */ /* 0x000e220000000800 */
[----:B------:R-:W-:Y:S01]  /*03e0*/  VOTEU.ALL UP1, P0 ;  /* 0x00000000003f7886 */ /* 0x000fe20000020000 */
[----:B--2---:R-:W-:Y:S01]  /*03f0*/  @P3 IMAD.MOV.U32 R6, RZ, RZ, R3 ;  /* 0x000000ffff063224 */ /* 0x004fe200078e0003 */
[----:B------:R-:W-:Y:S01]  /*0400*/  @!UP0 UMOV UR6, 0x400 ;  /* 0x0000040000068882 */ /* 0x000fe20000000000 */
[----:B------:R-:W-:-:S04]  /*0410*/  @!UP0 UIADD3 UR4, -UR4, 0x100000, URZ ;  /* 0x0010000004048890 */ /* 0x000fc8000fffe13f */
[----:B------:R-:W-:Y:S02]  /*0420*/  @!UP0 USHF.L.U32 UR5, UR4, 0xb, URZ ;  /* 0x0000000b04058899 */ /* 0x000fe4000800063f */
[----:B------:R-:W-:Y:S01]  /*0430*/  @!UP0 USHF.L.U32 UR4, UR4, 0x1, URZ ;  /* 0x0000000104048899 */ /* 0x000fe2000800063f */
[----:B------:R-:W-:Y:S02]  /*0440*/  @P3 IMAD.MOV.U32 R7, RZ, RZ, RZ ;  /* 0x000000ffff073224 */ /* 0x000fe400078e00ff */
[----:B------:R-:W-:Y:S01]  /*0450*/  IMAD.MOV.U32 R5, RZ, RZ, RZ ;  /* 0x000000ffff057224 */ /* 0x000fe200078e00ff */
[----:B------:R-:W1:Y:S01]  /*0460*/  @!UP0 S2UR UR7, SR_CgaCtaId ;  /* 0x00000000000789c3 */ /* 0x000e620000008800 */
[----:B------:R-:W-:-:S07]  /*0470*/  @P3 IMAD.MOV.U32 R11, RZ, RZ, RZ ;  /* 0x000000ffff0b3224 */ /* 0x000fce00078e00ff */
[----:B------:R-:W2:Y:S01]  /*0480*/  @!P3 LDC R9, c[0x0][0xc] ;  /* 0x00000300ff09bb82 */ /* 0x000ea20000000800 */
[----:B0-----:R-:W-:-:S04]  /*0490*/  @P3 IMAD.WIDE.U32 R16, R4, R17, R6 ;  /* 0x0000001104103225 */ /* 0x001fc800078e0006 */
[----:B------:R-:W-:Y:S01]  /*04a0*/  @P3 IMAD.IADD R17, R17, 0x1, R11 ;  /* 0x0000000111113824 */ /* 0x000fe200078e020b */
[----:B-1----:R-:W-:Y:S01]  /*04b0*/  @!UP0 ULEA UR6, UR7, UR6, 0x18 ;  /* 0x0000000607068291 */ /* 0x002fe2000f8ec03f */
[----:B------:R-:W-:Y:S01]  /*04c0*/  VOTEU.ALL UP0, P0 ;  /* 0x00000000003f7886 */ /* 0x000fe20000000000 */
[----:B------:R-:W-:-:S04]  /*04d0*/  ISETP.NE.AND P0, PT, R0, 0x3, PT ;  /* 0x000000030000780c */ /* 0x000fc80003f05270 */
[----:B------:R-:W-:Y:S01]  /*04e0*/  ISETP.EQ.OR P0, PT, R0, RZ, !P0 ;  /* 0x000000ff0000720c */ /* 0x000fe20004702670 */
[----:B--2---:R-:W-:-:S03]  /*04f0*/  @!P3 IMAD.WIDE.U32 R6, R9, R3, R4 ;  /* 0x000000030906b225 */ /* 0x004fc600078e0004 */
[C---:B------:R-:W-:Y:S01]  /*0500*/  ISETP.EQ.AND P0, PT, R8.reuse, RZ, P0 ;  /* 0x000000ff0800720c */ /* 0x040fe20000702270 */
[----:B------:R-:W-:Y:S01]  /*0510*/  VIADD R8, R8, 0xffffffff ;  /* 0xffffffff08087836 */ /* 0x000fe20000000000 */
[----:B------:R-:W0:Y:S02]  /*0520*/  FENCE.VIEW.ASYNC.S ;  /* 0x00000000000073c6 */ /* 0x000e240000000000 */
[----:B0-----:R0:W3:Y:S01]  /*0530*/  @!UP0 SYNCS.EXCH.64 URZ, [UR6+0x50], UR4 ;  /* 0x00005004063f85b2 */ /* 0x0010e20008000100 */
[----:B------:R-:W-:Y:S01]  /*0540*/  @!P3 IMAD.MOV.U32 R16, RZ, RZ, R6 ;  /* 0x000000ffff10b224 */ /* 0x000fe200078e0006 */
[----:B------:R-:W-:Y:S01]  /*0550*/  SEL R19, RZ, 0x1, !P0 ;  /* 0x00000001ff137807 */ /* 0x000fe20004000000 */
[----:B------:R-:W-:Y:S01]  /*0560*/  @!P3 IMAD.MOV.U32 R17, RZ, RZ, R7 ;  /* 0x000000ffff11b224 */ /* 0x000fe200078e0007 */
[----:B------:R-:W-:-:S04]  /*0570*/  ISETP.GE.U32.AND P1, PT, R8, 0x2, PT ;  /* 0x000000020800780c */ /* 0x000fc80003f26070 */
[----:B------:R-:W-:Y:S01]  /*0580*/  SEL R19, R19, 0x2, P1 ;  /* 0x0000000213137807 */ /* 0x000fe20000800000 */
[----:B------:R0:W3:Y:S01]  /*0590*/  @!UP1 SYNCS.EXCH.64 URZ, [UR6+0x58], UR4 ;  /* 0x00005804063f95b2 */ /* 0x0000e20008000100 */
[----:B------:R-:W-:Y:S01]  /*05a0*/  NOP ;  /* 0x0000000000007918 */ /* 0x000fe20000000000 */
[----:B---34-:R-:W-:Y:S06]  /*05b0*/  BAR.SYNC.DEFER_BLOCKING 0x0 ;  /* 0x0000000000007b1d */ /* 0x018fec0000010000 */
[----:B------:R-:W-:Y:S05]  /*05c0*/  @!P2 BRA `(.L_x_3) ;  /* 0x000000a00078a947 */ /* 0x000fea0003800000 */
[----:B------:R-:W-:-:S13]  /*05d0*/  ISETP.GT.U32.AND P0, PT, R8, 0x1, PT ;  /* 0x000000010800780c */ /* 0x000fda0003f04070 */
[----:B0-----:R-:W-:Y:S05]  /*05e0*/  @P0 EXIT ;  /* 0x000000000000094d */ /* 0x001fea0003800000 */
[----:B------:R-:W-:Y:S01]  /*05f0*/  ULDC.64 UR4, c[0x0][0x650] ;  /* 0x0001940000047ab9 */ /* 0x000fe20000000a00 */
[----:B------:R-:W-:Y:S01]  /*0600*/  PRMT R0, RZ, 0x7610, R0 ;  /* 0x00007610ff007816 */ /* 0x000fe20000000000 */
[----:B------:R-:W-:Y:S01]  /*0610*/  IMAD.MOV.U32 R152, RZ, RZ, -0x1 ;  /* 0xffffffffff987424 */ /* 0x000fe200078e00ff */
[----:B------:R-:W-:Y:S01]  /*0620*/  ISETP.GE.U32.AND P0, PT, R16, UR4, PT ;  /* 0x0000000410007c0c */ /* 0x000fe2000bf06070 */
[----:B------:R-:W-:Y:S02]  /*0630*/  IMAD.MOV.U32 R153, RZ, RZ, -0x1 ;  /* 0xffffffffff997424 */ /* 0x000fe400078e00ff */
[----:B------:R-:W-:Y:S01]  /*0640*/  IMAD.MOV.U32 R23, RZ, RZ, -0x1 ;  /* 0xffffffffff177424 */ /* 0x000fe200078e00ff */
[----:B------:R-:W-:-:S13]  /*0650*/  ISETP.GE.U32.AND.EX P0, PT, R17, UR5, PT, P0 ;  /* 0x0000000511007c0c */ /* 0x000fda000bf06100 */
[----:B------:R-:W-:Y:S05]  /*0660*/  @P0 BRA `(.L_x_4) ;  /* 0x0000000400540947 */ /* 0x000fea0003800000 */
[----:B------:R-:W0:Y:S01]  /*0670*/  LDC.64 R14, c[0x0][0x628] ;  /* 0x00018a00ff0e7b82 */ /* 0x000e220000000a00 */
[----:B------:R-:W-:Y:S02]  /*0680*/  IMAD.MOV.U32 R6, RZ, RZ, R16 ;  /* 0x000000ffff067224 */ /* 0x000fe400078e0010 */
[----:B------:R-:W-:-:S05]  /*0690*/  IMAD.MOV.U32 R7, RZ, RZ, R17 ;  /* 0x000000ffff077224 */ /* 0x000fca00078e0011 */
[----:B------:R-:W1:Y:S08]  /*06a0*/  LDC R0, c[0x0][0x630] ;  /* 0x00018c00ff007b82 */ /* 0x000e700000000800 */
[----:B------:R-:W2:Y:S01]  /*06b0*/  LDC.64 R20, c[0x0][0x620] ;  /* 0x00018800ff147b82 */ /* 0x000ea20000000a00 */
[----:B0-----:R-:W-:-:S04]  /*06c0*/  ISETP.NE.U32.AND P0, PT, R14, RZ, PT ;  /* 0x000000ff0e00720c */ /* 0x001fc80003f05070 */
[----:B------:R-:W-:-:S13]  /*06d0*/  ISETP.NE.AND.EX P0, PT, R15, RZ, PT, P0 ;  /* 0x000000ff0f00720c */ /* 0x000fda0003f05300 */
[----:B-12---:R-:W-:Y:S05]  /*06e0*/  @!P0 BRA `(.L_x_5) ;  /* 0x0000000000288947 */ /* 0x006fea0003800000 */
[----:B------:R-:W0:Y:S02]  /*06f0*/  LDC R11, c[0x0][0x634] ;  /* 0x00018d00ff0b7b82 */ /* 0x000e240000000800 */
[----:B0-----:R-:W-:-:S05]  /*0700*/  IADD3 R11, P0, R16, R11, RZ ;  /* 0x0000000b100b7210 */ /* 0x001fca0007f1e0ff */
[----:B------:R-:W-:-:S04]  /*0710*/  IMAD.X R13, RZ, RZ, R17, P0 ;  /* 0x000000ffff0d7224 */ /* 0x000fc800000e0611 */
[----:B------:R-:W-:-:S04]  /*0720*/  IMAD.WIDE.U32 R6, R13, R14, RZ ;  /* 0x0000000e0d067225 */ /* 0x000fc800078e00ff */
[----:B------:R-:W-:-:S04]  /*0730*/  IMAD.WIDE.U32 R8, P0, R11, R15, R6 ;  /* 0x0000000f0b087225 */ /* 0x000fc80007800006 */
[----:B------:R-:W-:-:S04]  /*0740*/  IMAD.WIDE.U32 R6, R11, R14, RZ ;  /* 0x0000000e0b067225 */ /* 0x000fc800078e00ff */
[----:B------:R-:W-:Y:S01]  /*0750*/  IMAD.X R11, RZ, RZ, RZ, P0 ;  /* 0x000000ffff0b7224 */ /* 0x000fe200000e06ff */
[----:B------:R-:W-:Y:S01]  /*0760*/  IADD3 RZ, P0, R7, R8, RZ ;  /* 0x0000000807ff7210 */ /* 0x000fe20007f1e0ff */
[----:B------:R-:W-:-:S04]  /*0770*/  IMAD.MOV.U32 R10, RZ, RZ, R9 ;  /* 0x000000ffff0a7224 */ /* 0x000fc800078e0009 */
[----:B------:R-:W-:-:S08]  /*0780*/  IMAD.WIDE.U32.X R6, R13, R15, R10, P0 ;  /* 0x0000000f0d067225 */ /* 0x000fd000000e040a */
.L_x_5:
[-CC-:B------:R-:W-:Y:S01]  /*0790*/  SHF.R.U64 R23, R6, R0.reuse, R7.reuse ;  /* 0x0000000006177219 */ /* 0x180fe20000001207 */
[----:B------:R-:W0:Y:S01]  /*07a0*/  LDC R10, c[0x0][0x618] ;  /* 0x00018600ff0a7b82 */ /* 0x000e220000000800 */
[----:B------:R-:W-:Y:S01]  /*07b0*/  SHF.R.U32.HI R5, RZ, R0, R7 ;  /* 0x00000000ff057219 */ /* 0x000fe20000011607 */
[----:B------:R-:W-:Y:S01]  /*07c0*/  ULDC UR4, c[0x0][0x150] ;  /* 0x0000540000047ab9 */ /* 0x000fe20000000800 */
[----:B------:R-:W-:Y:S02]  /*07d0*/  IADD3 R9, P0, RZ, -R23, RZ ;  /* 0x80000017ff097210 */ /* 0x000fe40007f1e0ff */
[----:B------:R-:W-:-:S03]  /*07e0*/  I2FP.F32.U32 R0, R4 ;  /* 0x0000000400007245 */ /* 0x000fc60000201000 */
[----:B------:R-:W1:Y:S01]  /*07f0*/  LDC.64 R28, c[0x0][0x640] ;  /* 0x00019000ff1c7b82 */ /* 0x000e620000000a00 */
[----:B------:R-:W-:Y:S02]  /*0800*/  IMAD.X R11, RZ, RZ, ~R5, P0 ;  /* 0x000000ffff0b7224 */ /* 0x000fe400000e0e05 */
[----:B------:R-:W-:Y:S01]  /*0810*/  FMUL R0, R0, UR4 ;  /* 0x0000000400007c20 */ /* 0x000fe20008400000 */
[----:B------:R-:W-:Y:S01]  /*0820*/  IMAD.WIDE.U32 R6, R9, R20, R16 ;  /* 0x0000001409067225 */ /* 0x000fe200078e0010 */
[----:B------:R-:W-:-:S03]  /*0830*/  ULDC UR4, c[0x0][0x154] ;  /* 0x0000550000047ab9 */ /* 0x000fc60000000800 */
[----:B------:R-:W-:Y:S01]  /*0840*/  IMAD R8, R11, R20, RZ ;  /* 0x000000140b087224 */ /* 0x000fe200078e02ff */
[----:B------:R-:W2:Y:S01]  /*0850*/  LDC R5, c[0x0][0x144] ;  /* 0x00005100ff057b82 */ /* 0x000ea20000000800 */
[----:B------:R-:W3:Y:S02]  /*0860*/  F2I.U32.TRUNC.NTZ R0, R0 ;  /* 0x0000000000007305 */ /* 0x000ee4000020f000 */
[----:B------:R-:W-:-:S04]  /*0870*/  IMAD R9, R9, R21, R8 ;  /* 0x0000001509097224 */ /* 0x000fc800078e0208 */
[----:B------:R-:W-:Y:S01]  /*0880*/  IMAD.IADD R7, R7, 0x1, R9 ;  /* 0x0000000107077824 */ /* 0x000fe200078e0209 */
[----:B------:R-:W4:Y:S01]  /*0890*/  LDC R12, c[0x0][0x608] ;  /* 0x00018200ff0c7b82 */ /* 0x000f220000000800 */
[----:B------:R-:W-:-:S03]  /*08a0*/  IMAD.MOV.U32 R9, RZ, RZ, -0x1 ;  /* 0xffffffffff097424 */ /* 0x000fc600078e00ff */
[-CC-:B0-----:R-:W-:Y:S02]  /*08b0*/  SHF.R.U64 R20, R6, R10.reuse, R7.reuse ;  /* 0x0000000a06147219 */ /* 0x181fe40000001207 */
[----:B------:R-:W-:Y:S02]  /*08c0*/  I2FP.F32.U32 R6, R3 ;  /* 0x0000000300067245 */ /* 0x000fe40000201000 */
[----:B------:R-:W0:Y:S01]  /*08d0*/  LDC R26, c[0x0][0x658] ;  /* 0x00019600ff1a7b82 */ /* 0x000e220000000800 */
[----:B-1----:R-:W-:Y:S01]  /*08e0*/  ISETP.NE.U32.AND P0, PT, R28, RZ, PT ;  /* 0x000000ff1c00720c */ /* 0x002fe20003f05070 */
[----:B---3--:R-:W-:Y:S01]  /*08f0*/  IMAD.MOV R8, RZ, RZ, -R0 ;  /* 0x000000ffff087224 */ /* 0x008fe200078e0a00 */
[----:B------:R-:W-:Y:S01]  /*0900*/  SHF.R.U32.HI R7, RZ, R10, R7 ;  /* 0x0000000aff077219 */ /* 0x000fe20000011607 */
[----:B------:R-:W-:Y:S01]  /*0910*/  FMUL R6, R6, UR4 ;  /* 0x0000000406067c20 */ /* 0x000fe20008400000 */
[----:B------:R-:W-:-:S03]  /*0920*/  ISETP.NE.AND.EX P0, PT, R29, RZ, PT, P0 ;  /* 0x000000ff1d00720c */ /* 0x000fc60003f05300 */
[----:B------:R-:W1:Y:S01]  /*0930*/  LDC R14, c[0x0][0x148] ;  /* 0x00005200ff0e7b82 */ /* 0x000e620000000800 */
[----:B--2---:R-:W-:-:S07]  /*0940*/  IMAD R0, R5, R8, R4 ;  /* 0x0000000805007224 */ /* 0x004fce00078e0204 */
[----:B------:R-:W2:Y:S01]  /*0950*/  LDC R24, c[0x0][0x600] ;  /* 0x00018000ff187b82 */ /* 0x000ea20000000800 */
[-CC-:B----4-:R-:W-:Y:S02]  /*0960*/  SHF.R.U64 R30, R20, R12.reuse, R7.reuse ;  /* 0x0000000c141e7219 */ /* 0x190fe40000001207 */
[----:B------:R-:W-:Y:S01]  /*0970*/  SHF.R.U32.HI R5, RZ, R12, R7 ;  /* 0x0000000cff057219 */ /* 0x000fe20000011607 */
[----:B------:R-:W-:Y:S01]  /*0980*/  IMAD.MOV.U32 R7, RZ, RZ, 0x1 ;  /* 0x00000001ff077424 */ /* 0x000fe200078e00ff */
[----:B------:R3:W4:Y:S03]  /*0990*/  F2I.U32.TRUNC.NTZ R12, R6 ;  /* 0x00000006000c7305 */ /* 0x000726000020f000 */
[----:B------:R-:W1:Y:S01]  /*09a0*/  LDC R15, c[0x0][0x648] ;  /* 0x00019200ff0f7b82 */ /* 0x000e620000000800 */
[-C--:B0-----:R-:W-:Y:S02]  /*09b0*/  SHF.L.U32 R4, R9, R26.reuse, RZ ;  /* 0x0000001a09047219 */ /* 0x081fe400000006ff */
[----:B------:R-:W-:-:S02]  /*09c0*/  SHF.R.U64 R32, R30, R26, R5 ;  /* 0x0000001a1e207219 */ /* 0x000fc40000001205 */
[----:B------:R-:W-:Y:S02]  /*09d0*/  LOP3.LUT R11, RZ, R4, RZ, 0x33, !PT ;  /* 0x00000004ff0b7212 */ /* 0x000fe400078e33ff */
[-C--:B------:R-:W-:Y:S01]  /*09e0*/  SHF.R.U32.HI R5, RZ, R26.reuse, R5 ;  /* 0x0000001aff057219 */ /* 0x080fe20000011605 */
[----:B------:R-:W0:Y:S01]  /*09f0*/  LDC R21, c[0x0][0x638] ;  /* 0x00018e00ff157b82 */ /* 0x000e220000000800 */
[----:B------:R-:W-:Y:S01]  /*0a00*/  SHF.L.U32 R10, R7, R26, RZ ;  /* 0x0000001a070a7219 */ /* 0x000fe200000006ff */
[----:B------:R-:W-:-:S06]  /*0a10*/  IMAD.MOV.U32 R4, RZ, RZ, R32 ;  /* 0x000000ffff047224 */ /* 0x000fcc00078e0020 */
[----:B------:R-:W0:Y:S01]  /*0a20*/  LDC R152, c[0x0][0x610] ;  /* 0x00018400ff987b82 */ /* 0x000e220000000800 */
[----:B---34-:R-:W-:Y:S05]  /*0a30*/  @!P0 BRA `(.L_x_6) ;  /* 0x0000000000288947 */ /* 0x018fea0003800000 */
[----:B------:R-:W3:Y:S02]  /*0a40*/  LDC R9, c[0x0][0x64c] ;  /* 0x00019300ff097b82 */ /* 0x000ee40000000800 */
[----:B---3--:R-:W-:-:S05]  /*0a50*/  IADD3 R9, P0, R32, R9, RZ ;  /* 0x0000000920097210 */ /* 0x008fca0007f1e0ff */
        /* <DEDUP_REMOVED lines=8> */
.L_x_6:
[----:B-1----:R-:W-:Y:S01]  /*0ae0*/  SHF.R.U64 R4, R4, R15, R5 ;  /* 0x0000000f04047219 */ /* 0x002fe20000001205 */
[----:B--2---:R-:W-:Y:S01]  /*0af0*/  VIADD R5, R24, 0xffffffff ;  /* 0xffffffff18057836 */ /* 0x004fe20000000000 */
[----:B------:R-:W-:Y:S01]  /*0b00*/  LOP3.LUT R11, R30, R11, RZ, 0xc0, !PT ;  /* 0x0000000b1e0b7212 */ /* 0x000fe200078ec0ff */
[----:B------:R-:W-:Y:S02]  /*0b10*/  IMAD.MOV R12, RZ, RZ, -R12 ;  /* 0x000000ffff0c7224 */ /* 0x000fe400078e0a0c */
[----:B------:R-:W-:Y:S01]  /*0b20*/  IMAD.MOV R6, RZ, RZ, -R4 ;  /* 0x000000ffff067224 */ /* 0x000fe200078e0a04 */
[----:B------:R-:W-:Y:S01]  /*0b30*/  LOP3.LUT R5, R20, R5, RZ, 0xc0, !PT ;  /* 0x0000000514057212 */ /* 0x000fe200078ec0ff */
[----:B------:R-:W-:Y:S02]  /*0b40*/  @P3 IMAD R0, R14, R12, R3 ;  /* 0x0000000c0e003224 */ /* 0x000fe400078e0203 */
[----:B------:R-:W-:Y:S02]  /*0b50*/  IMAD R11, R10, R4, R11 ;  /* 0x000000040a0b7224 */ /* 0x000fe400078e020b */
[----:B0-----:R-:W-:-:S02]  /*0b60*/  IMAD R3, R6, R21, R32 ;  /* 0x0000001506037224 */ /* 0x001fc400078e0220 */
[----:B------:R-:W-:Y:S02]  /*0b70*/  IMAD R152, R11, R152, R0 ;  /* 0x000000980b987224 */ /* 0x000fe400078e0200 */
[----:B------:R-:W-:Y:S02]  /*0b80*/  IMAD R3, R3, R24, R5 ;  /* 0x0000001803037224 */ /* 0x000fe400078e0205 */
[----:B------:R-:W-:-:S03]  /*0b90*/  IMAD.MOV.U32 R0, RZ, RZ, 0x1 ;  /* 0x00000001ff007424 */ /* 0x000fc600078e00ff */
[----:B------:R-:W-:Y:S02]  /*0ba0*/  SEL R153, R3, R152, !P3 ;  /* 0x0000009803997207 */ /* 0x000fe40005800000 */
[----:B------:R-:W-:-:S07]  /*0bb0*/  SEL R152, R152, R3, !P3 ;  /* 0x0000000398987207 */ /* 0x000fce0005800000 */
.L_x_4:
[----:B------:R-:W-:-:S08]  /*0bc0*/  NOP ;  /* 0x0000000000007918 */ /* 0x000fd00000000000 */
[----:B------:R-:W0:Y:S02]  /*0bd0*/  USETMAXREG.TRY_ALLOC.CTAPOOL UP0, 0xe8 ;  /* 0x000000e8000079c8 */ /* 0x000e240008000600 */
[----:B0-----:R-:W-:-:S13]  /*0be0*/  PLOP3.LUT P0, PT, PT, PT, UP0, 0x80, 0x0 ;  /* 0x000000000000781c */ /* 0x001fda0003f0f008 */
[----:B------:R-:W-:Y:S05]  /*0bf0*/  @!P0 BRA `(.L_x_4) ;  /* 0xfffffffc00f08947 */ /* 0x000fea000383ffff */
[----:B------:R-:W-:Y:S01]  /*0c00*/  ULDC.64 UR4, c[0x0][0x598] ;  /* 0x0001660000047ab9 */ /* 0x000fe20000000a00 */
[----:B------:R-:W-:Y:S01]  /*0c10*/  ULDC.64 UR36, c[0x0][0x208] ;  /* 0x0000820000247ab9 */ /* 0x000fe20000000a00 */
[----:B------:R-:W-:-:S04]  /*0c20*/  ISETP.NE.U32.AND P0, PT, RZ, UR4, PT ;  /* 0x00000004ff007c0c */ /* 0x000fc8000bf05070 */
[----:B------:R-:W-:-:S13]  /*0c30*/  ISETP.NE.AND.EX P0, PT, RZ, UR5, PT, P0 ;  /* 0x00000005ff007c0c */ /* 0x000fda000bf05300 */
[----:B------:R-:W-:Y:S05]  /*0c40*/  @!P0 BRA `(.L_x_7) ;  /* 0x00000000001c8947 */ /* 0x000fea0003800000 */
[----:B------:R-:W0:Y:S02]  /*0c50*/  LDC.64 R4, c[0x0][0x598] ;  /* 0x00016600ff047b82 */ /* 0x000e240000000a00 */
[----:B0-----:R-:W2:Y:S02]  /*0c60*/  LDG.E.64 R4, desc[UR36][R4.64] ;  /* 0x0000002404047981 */ /* 0x001ea4000c1e1b00 */
[----:B--2---:R-:W-:-:S04]  /*0c70*/  ISETP.NE.U32.AND P0, PT, R4, RZ, PT ;  /* 0x000000ff0400720c */ /* 0x004fc80003f05070 */
[----:B------:R-:W-:-:S13]  /*0c80*/  ISETP.NE.AND.EX P0, PT, R5, RZ, PT, P0 ;  /* 0x000000ff0500720c */ /* 0x000fda0003f05300 */
[----:B------:R-:W-:Y:S05]  /*0c90*/  @!P0 BRA `(.L_x_7) ;  /* 0x0000000000088947 */ /* 0x000fea0003800000 */
[----:B------:R0:W5:Y:S01]  /*0ca0*/  LD.E R154, desc[UR36][R4.64] ;  /* 0x00000024049a7980 */ /* 0x000162000c101900 */
[----:B------:R-:W-:Y:S05]  /*0cb0*/  BRA `(.L_x_8) ;  /* 0x0000000000247947 */ /* 0x000fea0003800000 */
.L_x_7:
[----:B------:R-:W-:Y:S02]  /*0cc0*/  ULDC.64 UR4, c[0x0][0x588] ;  /* 0x0001620000047ab9 */ /* 0x000fe40000000a00 */
[----:B------:R-:W-:-:S04]  /*0cd0*/  ISETP.NE.U32.AND P0, PT, RZ, UR4, PT ;  /* 0x00000004ff007c0c */ /* 0x000fc8000bf05070 */
[----:B------:R-:W-:-:S13]  /*0ce0*/  ISETP.NE.AND.EX P0, PT, RZ, UR5, PT, P0 ;  /* 0x00000005ff007c0c */ /* 0x000fda000bf05300 */
[----:B------:R-:W-:Y:S05]  /*0cf0*/  @!P0 BRA `(.L_x_9) ;  /* 0x00000000000c8947 */ /* 0x000fea0003800000 */
[----:B------:R-:W0:Y:S02]  /*0d00*/  LDC.64 R154, c[0x0][0x588] ;  /* 0x00016200ff9a7b82 */ /* 0x000e240000000a00 */
[----:B0-----:R1:W5:Y:S01]  /*0d10*/  LDG.E R154, desc[UR36][R154.64] ;  /* 0x000000249a9a7981 */ /* 0x001362000c1e1900 */
[----:B------:R-:W-:Y:S05]  /*0d20*/  BRA `(.L_x_8) ;  /* 0x0000000000087947 */ /* 0x000fea0003800000 */
.L_x_9:
[----:B------:R-:W-:Y:S02]  /*0d30*/  ULDC UR4, c[0x0][0x580] ;  /* 0x0001600000047ab9 */ /* 0x000fe40000000800 */
[----:B------:R-:W-:-:S07]  /*0d40*/  IMAD.U32 R154, RZ, RZ, UR4 ;  /* 0x00000004ff9a7e24 */ /* 0x000fce000f8e00ff */
.L_x_8:
[----:B------:R-:W-:Y:S02]  /*0d50*/  ULDC.64 UR4, c[0x0][0x5a0] ;  /* 0x0001680000047ab9 */ /* 0x000fe40000000a00 */
[----:B------:R-:W-:-:S04]  /*0d60*/  ISETP.NE.U32.AND P0, PT, RZ, UR4, PT ;  /* 0x00000004ff007c0c */ /* 0x000fc8000bf05070 */
[----:B------:R-:W-:-:S13]  /*0d70*/  ISETP.NE.AND.EX P0, PT, RZ, UR5, PT, P0 ;  /* 0x00000005ff007c0c */ /* 0x000fda000bf05300 */
[----:B------:R-:W-:Y:S05]  /*0d80*/  @!P0 BRA `(.L_x_10) ;  /* 0x00000000001c8947 */ /* 0x000fea0003800000 */
[----:B0-----:R-:W0:Y:S02]  /*0d90*/  LDC.64 R4, c[0x0][0x5a0] ;  /* 0x00016800ff047b82 */ /* 0x001e240000000a00 */
[----:B0-----:R-:W2:Y:S02]  /*0da0*/  LDG.E.64 R4, desc[UR36][R4.64] ;  /* 0x0000002404047981 */ /* 0x001ea4000c1e1b00 */
[----:B--2---:R-:W-:-:S04]  /*0db0*/  ISETP.NE.U32.AND P0, PT, R4, RZ, PT ;  /* 0x000000ff0400720c */ /* 0x004fc80003f05070 */
[----:B------:R-:W-:-:S13]  /*0dc0*/  ISETP.NE.AND.EX P0, PT, R5, RZ, PT, P0 ;  /* 0x000000ff0500720c */ /* 0x000fda0003f05300 */
[----:B------:R-:W-:Y:S05]  /*0dd0*/  @!P0 BRA `(.L_x_10) ;  /* 0x0000000000088947 */ /* 0x000fea0003800000 */
[----:B-1----:R0:W5:Y:S01]  /*0de0*/  LD.E R155, desc[UR36][R4.64] ;  /* 0x00000024049b7980 */ /* 0x002162000c101900 */
[----:B------:R-:W-:Y:S05]  /*0df0*/  BRA `(.L_x_11) ;  /* 0x0000000000247947 */ /* 0x000fea0003800000 */
.L_x_10:
[----:B------:R-:W-:Y:S02]  /*0e00*/  ULDC.64 UR4, c[0x0][0x590] ;  /* 0x0001640000047ab9 */ /* 0x000fe40000000a00 */
[----:B------:R-:W-:-:S04]  /*0e10*/  ISETP.NE.U32.AND P0, PT, RZ, UR4, PT ;  /* 0x00000004ff007c0c */ /* 0x000fc8000bf05070 */
[----:B------:R-:W-:-:S13]  /*0e20*/  ISETP.NE.AND.EX P0, PT, RZ, UR5, PT, P0 ;  /* 0x00000005ff007c0c */ /* 0x000fda000bf05300 */
[----:B------:R-:W-:Y:S05]  /*0e30*/  @!P0 BRA `(.L_x_12) ;  /* 0x00000000000c8947 */ /* 0x000fea0003800000 */
[----:B0-----:R-:W1:Y:S02]  /*0e40*/  LDC.64 R4, c[0x0][0x590] ;  /* 0x00016400ff047b82 */ /* 0x001e640000000a00 */
[----:B-1----:R1:W5:Y:S01]  /*0e50*/  LDG.E R155, desc[UR36][R4.64] ;  /* 0x00000024049b7981 */ /* 0x002362000c1e1900 */
[----:B------:R-:W-:Y:S05]  /*0e60*/  BRA `(.L_x_11) ;  /* 0x0000000000087947 */ /* 0x000fea0003800000 */
.L_x_12:
[----:B------:R-:W-:Y:S02]  /*0e70*/  ULDC UR4, c[0x0][0x584] ;  /* 0x0001610000047ab9 */ /* 0x000fe40000000800 */
[----:B-1----:R-:W-:-:S07]  /*0e80*/  IMAD.U32 R155, RZ, RZ, UR4 ;  /* 0x00000004ff9b7e24 */ /* 0x002fce000f8e00ff */
.L_x_11:
[----:B------:R-:W-:-:S13]  /*0e90*/  LOP3.LUT P0, RZ, R0, 0xff, RZ, 0xc0, !PT ;  /* 0x000000ff00ff7812 */ /* 0x000fda000780c0ff */
[----:B------:R-:W-:Y:S05]  /*0ea0*/  @!P0 EXIT ;  /* 0x000000000000894d */ /* 0x000fea0003800000 */
[----:B------:R-:W-:Y:S01]  /*0eb0*/  ULDC UR4, c[0x0][0x28c] ;  /* 0x0000a30000047ab9 */ /* 0x000fe20000000800 */
[----:B------:R-:W-:Y:S01]  /*0ec0*/  LOP3.LUT R166, R19, 0x1, RZ, 0xfc, !PT ;  /* 0x0000000113a67812 */ /* 0x000fe200078efcff */
[----:B------:R-:W-:Y:S01]  /*0ed0*/  UIADD3 UR4, UR4, 0x1f, URZ ;  /* 0x0000001f04047890 */ /* 0x000fe2000fffe03f */
[----:B------:R-:W-:Y:S01]  /*0ee0*/  UMOV UR38, URZ ;  /* 0x0000003f00267c82 */ /* 0x000fe20008000000 */
[----:B------:R-:W-:Y:S02]  /*0ef0*/  UMOV UR39, URZ ;  /* 0x0000003f00277c82 */ /* 0x000fe40008000000 */
[----:B------:R-:W-:-:S04]  /*0f00*/  USHF.R.S32.HI UR5, URZ, 0x1f, UR4 ;  /* 0x0000001f3f057899 */ /* 0x000fc80008011404 */
[----:B------:R-:W-:-:S04]  /*0f10*/  ULEA.HI UR5, UR5, UR4, URZ, 0x5 ;  /* 0x0000000405057291 */ /* 0x000fc8000f8f283f */
[----:B------:R-:W-:-:S12]  /*0f20*/  USHF.R.S32.HI UR40, URZ, 0x5, UR5 ;  /* 0x000000053f287899 */ /* 0x000fd80008011405 */
.L_x_284:
[----:B------:R-:W-:Y:S01]  /*0f30*/  LOP3.LUT R0, R18, 0x80, RZ, 0xc0, !PT ;  /* 0x0000008012007812 */ /* 0x000fe200078ec0ff */
[----:B--2---:R-:W2:Y:S01]  /*0f40*/  S2UR UR7, SR_CgaCtaId ;  /* 0x00000000000779c3 */ /* 0x004ea20000008800 */
[----:B------:R-:W-:Y:S02]  /*0f50*/  UMOV UR6, 0x400 ;  /* 0x0000040000067882 */ /* 0x000fe40000000000 */
[----:B------:R-:W-:-:S06]  /*0f60*/  SHF.R.U32.HI R0, RZ, 0x7, R0 ;  /* 0x00000007ff007819 */ /* 0x000fcc0000011600 */
[----:B------:R-:W3:Y:S01]  /*0f70*/  SHFL.IDX PT, R0, R0, RZ, 0x1f ;  /* 0x00001fff00007589 */ /* 0x000ee200000e0000 */
[----:B--2---:R-:W-:Y:S01]  /*0f80*/  ULEA UR42, UR7, UR6, 0x18 ;  /* 0x00000006072a7291 */ /* 0x004fe2000f8ec03f */
[----:B---3--:R-:W-:-:S13]  /*0f90*/  R2UR UR4, R0 ;  /* 0x00000000000472ca */ /* 0x008fda00000e0000 */
[----:B------:R-:W-:-:S04]  /*0fa0*/  ULEA.HI UR5, UR4, UR4, URZ, 0x1 ;  /* 0x0000000404057291 */ /* 0x000fc8000f8f083f */
[----:B------:R-:W-:-:S04]  /*0fb0*/  ULOP3.LUT UR5, UR5, 0x7fffe, URZ, 0xc0, !UPT ;  /* 0x0007fffe05057892 */ /* 0x000fc8000f8ec03f */
[----:B------:R-:W-:-:S03]  /*0fc0*/  UIADD3 UR5, UR4, -UR5, URZ ;  /* 0x8000000504057290 */ /* 0x000fc6000fffe03f */
[----:B------:R-:W-:Y:S01]  /*0fd0*/  ULDC UR4, c[0x0][0x28c] ;  /* 0x0000a30000047ab9 */ /* 0x000fe20000000800 */
[----:B------:R-:W-:Y:S01]  /*0fe0*/  ULEA UR5, UR5, UR42, 0xd ;  /* 0x0000002a05057291 */ /* 0x000fe2000f8e683f */
[----:B------:R-:W-:-:S03]  /*0ff0*/  ISETP.LT.AND P0, PT, RZ, UR4, PT ;  /* 0x00000004ff007c0c */ /* 0x000fc6000bf01270 */
[----:B------:R-:W-:-:S04]  /*1000*/  UIADD3 UR5, UR5, 0x100, URZ ;  /* 0x0000010005057890 */ /* 0x000fc8000fffe03f */
[----:B------:R-:W-:-:S04]  /*1010*/  USHF.R.U32.HI UR5, URZ, 0x4, UR5 ;  /* 0x000000043f057899 */ /* 0x000fc80008011605 */
[----:B------:R-:W-:Y:S02]  /*1020*/  ULOP3.LUT UR41, UR5, 0x3fff, URZ, 0xc0, !UPT ;  /* 0x00003fff05297892 */ /* 0x000fe4000f8ec03f */
[----:B01--45:R-:W-:Y:S10]  /*1030*/  @P0 BRA `(.L_x_13) ;  /* 0x0000000000400947 */ /* 0x033ff40003800000 */
[----:B------:R-:W-:Y:S01]  /*1040*/  MOV R0, 0x0 ;  /* 0x0000000000007802 */ /* 0x000fe20000000f00 */
[----:B------:R-:W-:Y:S01]  /*1050*/  ULDC.64 UR4, c[0x4][0x68] ;  /* 0x01001a0000047ab9 */ /* 0x000fe20000000a00 */
[----:B------:R-:W-:Y:S01]  /*1060*/  ULDC.64 UR6, c[0x4][0x8] ;  /* 0x0100020000067ab9 */ /* 0x000fe20000000a00 */
[----:B01----:R-:W-:Y:S01]  /*1070*/  IMAD.U32 R4, RZ, RZ, UR4 ;  /* 0x00000004ff047e24 */ /* 0x003fe2000f8e00ff */
[----:B------:R0:W1:Y:S01]  /*1080*/  LDC.64 R14, c[0x4][R0] ;  /* 0x01000000000e7b82 */ /* 0x0000620000000a00 */
[----:B------:R-:W-:Y:S01]  /*1090*/  IMAD.U32 R5, RZ, RZ, UR5 ;  /* 0x00000005ff057e24 */ /* 0x000fe2000f8e00ff */
[----:B------:R-:W-:Y:S01]  /*10a0*/  ULDC.64 UR4, c[0x4][0x70] ;  /* 0x01001c0000047ab9 */ /* 0x000fe20000000a00 */
[----:B------:R-:W-:Y:S02]  /*10b0*/  IMAD.U32 R10, RZ, RZ, UR6 ;  /* 0x00000006ff0a7e24 */ /* 0x000fe4000f8e00ff */
[----:B------:R-:W-:Y:S02]  /*10c0*/  IMAD.U32 R6, RZ, RZ, UR4 ;  /* 0x00000004ff067e24 */ /* 0x000fe4000f8e00ff */
[----:B------:R-:W-:-:S02]  /*10d0*/  IMAD.U32 R7, RZ, RZ, UR5 ;  /* 0x00000005ff077e24 */ /* 0x000fc4000f8e00ff */
[----:B------:R-:W-:Y:S02]  /*10e0*/  IMAD.U32 R11, RZ, RZ, UR7 ;  /* 0x00000007ff0b7e24 */ /* 0x000fe4000f8e00ff */
[----:B------:R-:W-:Y:S02]  /*10f0*/  IMAD.MOV.U32 R8, RZ, RZ, 0x1e1 ;  /* 0x000001e1ff087424 */ /* 0x000fe400078e00ff */
[----:B------:R-:W-:Y:S02]  /*1100*/  IMAD.MOV.U32 R12, RZ, RZ, 0x1 ;  /* 0x00000001ff0c7424 */ /* 0x000fe400078e00ff */
[----:B0-----:R-:W-:-:S07]  /*1110*/  IMAD.MOV.U32 R13, RZ, RZ, RZ ;  /* 0x000000ffff0d7224 */ /* 0x001fce00078e00ff */
[----:B------:R-:W-:-:S07]  /*1120*/  LEPC R20, `(.L_x_13) ;  /* 0x000000001014794e */ /* 0x000fce0000000000 */
[----:B-1---5:R-:W-:Y:S05]  /*1130*/  CALL.ABS.NOINC R14 ;  /* 0x000000000e007343 */ /* 0x022fea0003c00000 */
.L_x_13:
[----:B------:R-:W-:-:S13]  /*1140*/  ISETP.NE.AND P0, PT, R166, 0x3, PT ;  /* 0x00000003a600780c */ /* 0x000fda0003f05270 */
[----:B------:R-:W-:Y:S05]  /*1150*/  @!P0 BRA `(.L_x_14) ;  /* 0x0000000000048947 */ /* 0x000fea0003800000 */
[----:B------:R-:W-:Y:S01]  /*1160*/  BPT.TRAP 0x1 ;  /* 0x000000040000795c */ /* 0x000fe20000300000 */
.L_x_14:
[----:B------:R-:W-:Y:S02]  /*1170*/  IMAD.U32 R3, RZ, RZ, UR39 ;  /* 0x00000027ff037e24 */ /* 0x000fe4000f8e00ff */
[----:B------:R-:W-:-:S03]  /*1180*/  IMAD.U32 R0, RZ, RZ, UR38 ;  /* 0x00000026ff007e24 */ /* 0x000fc6000f8e00ff */
[----:B------:R-:W-:Y:S02]  /*1190*/  LEA R3, R3, UR42, 0x3 ;  /* 0x0000002a03037c11 */ /* 0x000fe4000f8e18ff */
[----:B------:R-:W-:-:S04]  /*11a0*/  SHF.L.U32 R0, R0, 0x1f, RZ ;  /* 0x0000001f00007819 */ /* 0x000fc800000006ff */
[----:B------:R2:W3:Y:S01]  /*11b0*/  SYNCS.PHASECHK.TRANS64.TRYWAIT P1, [R3+URZ], R0 ;  /* 0x00000000030075a7 */ /* 0x0004e2000802017f */
[----:B------:R-:W-:Y:S05]  /*11c0*/  @!P0 BRA `(.L_x_15) ;  /* 0x0000000000048947 */ /* 0x000fea0003800000 */
[----:B------:R-:W-:Y:S01]  /*11d0*/  BPT.TRAP 0x1 ;  /* 0x000000040000795c */ /* 0x000fe20000300000 */
.L_x_15:
[----:B---3--:R-:W-:Y:S05]  /*11e0*/  @P1 BRA `(.L_x_16) ;  /* 0x0000000000081947 */ /* 0x008fea0003800000 */
[----:B------:R-:W3:Y:S02]  /*11f0*/  SYNCS.PHASECHK.TRANS64.TRYWAIT P1, [R3+URZ], R0 ;  /* 0x00000000030075a7 */ /* 0x000ee4000802017f */
[----:B---3--:R-:W-:Y:S05]  /*1200*/  @!P1 BRA `(.L_x_17) ;  /* 0x000000a800f89947 */ /* 0x008fea0003800000 */
.L_x_16:
[----:B------:R-:W-:-:S04]  /*1210*/  UISETP.LT.AND UP0, UPT, UR40, 0x1, UPT ;  /* 0x000000012800788c */ /* 0x000fc8000bf01270 */
[----:B------:R-:W-:-:S04]  /*1220*/  USEL UR4, UR40, 0x1, UP0 ;  /* 0x0000000128047887 */ /* 0x000fc80008000000 */
[----:B------:R-:W-:-:S06]  /*1230*/  UIADD3 UR4, UR40, -UR4, URZ ;  /* 0x8000000428047290 */ /* 0x000fcc000fffe03f */
[----:B--23--:R-:W-:Y:S01]  /*1240*/  IMAD.U32 R0, RZ, RZ, UR4 ;  /* 0x00000004ff007e24 */ /* 0x00cfe2000f8e00ff */
[----:B------:R-:W-:Y:S05]  /*1250*/  WARPSYNC.ALL ;  /* 0x0000000000007948 */ /* 0x000fea0003800000 */
[----:B------:R-:W-:Y:S01]  /*1260*/  ISETP.GE.AND P1, PT, R0, 0x1, PT ;  /* 0x000000010000780c */ /* 0x000fe20003f26270 */
[----:B------:R-:W-:Y:S01]  /*1270*/  UIADD3 UR4, UR42, 0x20100, URZ ;  /* 0x000201002a047890 */ /* 0x000fe2000fffe03f */
[----:B------:R-:W-:Y:S01]  /*1280*/  WARPGROUP.ARRIVE ;  /* 0x00000000000079c5 */ /* 0x000fe20000000000 */
[----:B------:R-:W-:Y:S01]  /*1290*/  UMOV UR9, 0x40000040 ;  /* 0x4000004000097882 */ /* 0x000fe20000000000 */
[----:B------:R-:W-:Y:S01]  /*12a0*/  UMOV UR11, 0x40000040 ;  /* 0x40000040000b7882 */ /* 0x000fe20000000000 */
[----:B------:R-:W-:-:S04]  /*12b0*/  USHF.R.U32.HI UR4, URZ, 0x4, UR4 ;  /* 0x000000043f047899 */ /* 0x000fc80008011604 */
[----:B------:R-:W-:Y:S02]  /*12c0*/  ULOP3.LUT UR5, UR4, 0x3fff, URZ, 0xc0, !UPT ;  /* 0x00003fff04057892 */ /* 0x000fe4000f8ec03f */
[----:B------:R-:W-:Y:S02]  /*12d0*/  ULOP3.LUT UR4, UR41, 0x10000, URZ, 0xfc, !UPT ;  /* 0x0001000029047892 */ /* 0x000fe4000f8efc3f */
[----:B------:R-:W-:Y:S02]  /*12e0*/  ULOP3.LUT UR5, UR5, 0x10000, URZ, 0xfc, !UPT ;  /* 0x0001000005057892 */ /* 0x000fe4000f8efc3f */
[----:B------:R-:W-:Y:S02]  /*12f0*/  ULEA UR6, UR39, UR4, 0xb ;  /* 0x0000000427067291 */ /* 0x000fe4000f8e583f */
[----:B------:R-:W-:-:S05]  /*1300*/  ULEA UR7, UR39, UR5, 0xa ;  /* 0x0000000527077291 */ /* 0x000fca000f8e503f */
[----:B------:R-:W-:Y:S02]  /*1310*/  UMOV UR8, UR6 ;  /* 0x0000000600087c82 */ /* 0x000fe40008000000 */
[----:B------:R-:W-:Y:S02]  /*1320*/  UMOV UR10, UR7 ;  /* 0x00000007000a7c82 */ /* 0x000fe40008000000 */
[----:B------:R-:W-:Y:S01]  /*1330*/  HGMMA.64x128x8.F32.TF32 R88, gdesc[UR8], RZ, !UPT, gsb0 ;  /* 0x05e00000085879f0 */ /* 0x000fe2000c0028ff */
[----:B------:R-:W-:Y:S01]  /*1340*/  UIADD3 UR8, UR6, 0x400, URZ ;  /* 0x0000040006087890 */ /* 0x000fe2000fffe03f */
[----:B------:R-:W-:Y:S01]  /*1350*/  UMOV UR9, 0x40000040 ;  /* 0x4000004000097882 */ /* 0x000fe20000000000 */
[----:B------:R-:W-:Y:S02]  /*1360*/  WARPGROUP.DEPBAR.LE gsb0, 0x0 ;  /* 0x00008000000079c5 */ /* 0x000fe40000010000 */
[----:B------:R-:W-:-:S07]  /*1370*/  WARPGROUP.ARRIVE ;  /* 0x00000000000079c5 */ /* 0x000fce0000000000 */
[----:B------:R-:W-:Y:S01]  /*1380*/  HGMMA.64x128x8.F32.TF32 R24, gdesc[UR8], RZ, !UPT, gsb0 ;  /* 0x05e00000081879f0 */ /* 0x000fe2000c0028ff */
[----:B------:R-:W-:Y:S02]  /*1390*/  UIADD3 UR8, UR6, 0x2, URZ ;  /* 0x0000000206087890 */ /* 0x000fe4000fffe03f */
[----:B------:R-:W-:Y:S01]  /*13a0*/  UIADD3 UR10, UR7, 0x2, URZ ;  /* 0x00000002070a7890 */ /* 0x000fe2000fffe03f */
[----:B------:R-:W-:Y:S01]  /*13b0*/  UMOV UR9, 0x40000040 ;  /* 0x4000004000097882 */ /* 0x000fe20000000000 */
[----:B------:R-:W-:Y:S01]  /*13c0*/  UMOV UR11, 0x40000040 ;  /* 0x40000040000b7882 */ /* 0x000fe20000000000 */
[----:B------:R-:W-:Y:S02]  /*13d0*/  WARPGROUP.DEPBAR.LE gsb0, 0x0 ;  /* 0x00008000000079c5 */ /* 0x000fe40000010000 */
[----:B------:R-:W-:-:S06]  /*13e0*/  WARPGROUP.ARRIVE ;  /* 0x00000000000079c5 */ /* 0x000fcc0000000000 */
[----:B------:R-:W-:Y:S01]  /*13f0*/  HGMMA.64x128x8.F32.TF32 R88, gdesc[UR8], R88, gsb0 ;  /* 0x05e00000085879f0 */ /* 0x000fe20008002858 */
[----:B------:R-:W-:Y:S01]  /*1400*/  UIADD3 UR8, UR6, 0x402, URZ ;  /* 0x0000040206087890 */ /* 0x000fe2000fffe03f */
[----:B------:R-:W-:Y:S01]  /*1410*/  UMOV UR9, 0x40000040 ;  /* 0x4000004000097882 */ /* 0x000fe20000000000 */
[----:B------:R-:W-:Y:S02]  /*1420*/  WARPGROUP.DEPBAR.LE gsb0, 0x0 ;  /* 0x00008000000079c5 */ /* 0x000fe40000010000 */
[----:B------:R-:W-:-:S07]  /*1430*/  WARPGROUP.ARRIVE ;  /* 0x00000000000079c5 */ /* 0x000fce0000000000 */
[----:B------:R-:W-:Y:S01]  /*1440*/  HGMMA.64x128x8.F32.TF32 R24, gdesc[UR8], R24, gsb0 ;  /* 0x05e00000081879f0 */ /* 0x000fe20008002818 */
        /* <DEDUP_REMOVED lines=23> */
[----:B------:R-:W-:Y:S03]  /*15c0*/  HGMMA.64x128x8.F32.TF32 R24, gdesc[UR8], R24, gsb0 ;  /* 0x05e00000081879f0 */ /* 0x000fe60008002818 */
[----:B------:R-:W-:Y:S02]  /*15d0*/  WARPGROUP.DEPBAR.LE gsb0, 0x0 ;  /* 0x00008000000079c5 */ /* 0x000fe40000010000 */
[----:B------:R-:W-:Y:S05]  /*15e0*/  @!P1 BRA `(.L_x_18) ;  /* 0x0000000400689947 */ /* 0x000fea0003800000 */
[----:B------:R-:W-:-:S04]  /*15f0*/  UIADD3 UR6, UR39, 0x1, URZ ;  /* 0x0000000127067890 */ /* 0x000fc8000fffe03f */
[----:B------:R-:W-:-:S04]  /*1600*/  UISETP.NE.AND UP0, UPT, UR6, 0x4, UPT ;  /* 0x000000040600788c */ /* 0x000fc8000bf05270 */
[----:B------:R-:W-:Y:S02]  /*1610*/  USEL UR7, URZ, 0x1, UP0 ;  /* 0x000000013f077887 */ /* 0x000fe40008000000 */
[----:B------:R-:W-:Y:S02]  /*1620*/  USEL UR6, UR6, URZ, UP0 ;  /* 0x0000003f06067287 */ /* 0x000fe40008000000 */
[----:B------:R-:W-:-:S06]  /*1630*/  ULOP3.LUT UR7, UR38, UR7, URZ, 0x3c, !UPT ;  /* 0x0000000726077292 */ /* 0x000fcc000f8e3c3f */
[----:B01----:R-:W-:Y:S01]  /*1640*/  IMAD.U32 R5, RZ, RZ, UR7 ;  /* 0x00000007ff057e24 */ /* 0x003fe2000f8e00ff */
[----:B------:R-:W-:-:S06]  /*1650*/  UMOV UR7, UR39 ;  /* 0x0000002700077c82 */ /* 0x000fcc0008000000 */
.L_x_25:
[----:B01----:R-:W-:Y:S05]  /*1660*/  @!P0 BRA `(.L_x_19) ;  /* 0x0000000000048947 */ /* 0x003fea0003800000 */
[----:B------:R-:W-:Y:S01]  /*1670*/  BPT.TRAP 0x1 ;  /* 0x000000040000795c */ /* 0x000fe20000300000 */
.L_x_19:
[----:B------:R-:W0:Y:S01]  /*1680*/  S2UR UR9, SR_CgaCtaId ;  /* 0x00000000000979c3 */ /* 0x000e220000008800 */
[----:B------:R-:W-:Y:S01]  /*1690*/  UMOV UR8, 0x400 ;  /* 0x0000040000087882 */ /* 0x000fe20000000000 */
[----:B------:R-:W-:Y:S01]  /*16a0*/  SHF.L.U32 R3, R5, 0x1f, RZ ;  /* 0x0000001f05037819 */ /* 0x000fe200000006ff */
[----:B0-----:R-:W-:-:S04]  /*16b0*/  ULEA UR14, UR9, UR8, 0x18 ;  /* 0x00000008090e7291 */ /* 0x001fc8000f8ec03f */
[----:B------:R-:W-:-:S09]  /*16c0*/  ULEA UR8, UR6, UR14, 0x3 ;  /* 0x0000000e06087291 */ /* 0x000fd2000f8e183f */
[----:B------:R0:W1:Y:S01]  /*16d0*/  SYNCS.PHASECHK.TRANS64.TRYWAIT P1, [UR8], R3 ;  /* 0x00000003ff0075a7 */ /* 0x0000620008020148 */
[----:B------:R-:W-:Y:S05]  /*16e0*/  @!P0 BRA `(.L_x_20) ;  /* 0x0000000000048947 */ /* 0x000fea0003800000 */
[----:B------:R-:W-:Y:S01]  /*16f0*/  BPT.TRAP 0x1 ;  /* 0x000000040000795c */ /* 0x000fe20000300000 */
.L_x_20:
[----:B-1----:R-:W-:Y:S05]  /*1700*/  @P1 BRA `(.L_x_21) ;  /* 0x0000000000081947 */ /* 0x002fea0003800000 */
[----:B------:R-:W1:Y:S02]  /*1710*/  SYNCS.PHASECHK.TRANS64.TRYWAIT P1, [UR8], R3 ;  /* 0x00000003ff0075a7 */ /* 0x000e640008020148 */
[----:B-1----:R-:W-:Y:S05]  /*1720*/  @!P1 BRA `(.L_x_22) ;  /* 0x000000a400c49947 */ /* 0x002fea0003800000 */
.L_x_21:
[----:B------:R-:W-:Y:S01]  /*1730*/  ULEA UR12, UR6, UR4, 0xb ;  /* 0x00000004060c7291 */ /* 0x000fe2000f8e583f */
[----:B------:R-:W-:Y:S01]  /*1740*/  WARPGROUP.ARRIVE ;  /* 0x00000000000079c5 */ /* 0x000fe20000000000 */
[----:B------:R-:W-:Y:S01]  /*1750*/  ULEA UR13, UR6, UR5, 0xa ;  /* 0x00000005060d7291 */ /* 0x000fe2000f8e503f */
[----:B------:R-:W-:Y:S01]  /*1760*/  UMOV UR9, 0x40000040 ;  /* 0x4000004000097882 */ /* 0x000fe20000000000 */
[----:B------:R-:W-:-:S03]  /*1770*/  UMOV UR11, 0x40000040 ;  /* 0x40000040000b7882 */ /* 0x000fc60000000000 */
[----:B------:R-:W-:Y:S02]  /*1780*/  UMOV UR8, UR12 ;  /* 0x0000000c00087c82 */ /* 0x000fe40008000000 */
[----:B------:R-:W-:Y:S02]  /*1790*/  UMOV UR10, UR13 ;  /* 0x0000000d000a7c82 */ /* 0x000fe40008000000 */
        /* <DEDUP_REMOVED lines=44> */
[----:B------:R-:W-:Y:S01]  /*1a60*/  BPT.TRAP 0x1 ;  /* 0x000000040000795c */ /* 0x000fe20000300000 */
.L_x_23:
[----:B------:R-:W-:Y:S01]  /*1a70*/  ULEA UR8, UR7, UR14, 0x3 ;  /* 0x0000000e07087291 */ /* 0x000fe2000f8e183f */
[----:B------:R-:W-:-:S03]  /*1a80*/  ISETP.GT.U32.AND P1, PT, R19, 0x1, PT ;  /* 0x000000011300780c */ /* 0x000fc60003f24070 */
[----:B------:R-:W-:-:S04]  /*1a90*/  UIADD3 UR8, UR8, 0x20, URZ ;  /* 0x0000002008087890 */ /* 0x000fc8000fffe03f */
[----:B------:R-:W-:-:S09]  /*1aa0*/  UPRMT UR8, URZ, 0x654, UR8 ;  /* 0x000006543f087896 */ /* 0x000fd20008000008 */
[----:B------:R-:W-:Y:S01]  /*1ab0*/  SYNCS.ARRIVE.TRANS64.RED.A1T0 RZ, [UR8], RZ ;  /* 0x000000ffffff79a7 */ /* 0x000fe20008100408 */
[----:B------:R-:W-:Y:S05]  /*1ac0*/  @P1 BRA `(.L_x_24) ;  /* 0x0000000000041947 */ /* 0x000fea0003800000 */
[----:B------:R-:W-:Y:S01]  /*1ad0*/  BPT.TRAP 0x1 ;  /* 0x000000040000795c */ /* 0x000fe20000300000 */
.L_x_24:
[----:B------:R-:W-:Y:S01]  /*1ae0*/  UIADD3 UR6, UR6, 0x1, URZ ;  /* 0x0000000106067890 */ /* 0x000fe2000fffe03f */
[C---:B------:R-:W-:Y:S01]  /*1af0*/  ISETP.GT.AND P1, PT, R0.reuse, 0x1, PT ;  /* 0x000000010000780c */ /* 0x040fe20003f24270 */
[----:B------:R-:W-:Y:S01]  /*1b00*/  UIADD3 UR7, UR7, 0x1, URZ ;  /* 0x0000000107077890 */ /* 0x000fe2000fffe03f */
[----:B------:R-:W-:Y:S01]  /*1b10*/  VIADD R0, R0, 0xffffffff ;  /* 0xffffffff00007836 */ /* 0x000fe20000000000 */
[----:B------:R-:W-:Y:S02]  /*1b20*/  UISETP.NE.AND UP0, UPT, UR6, 0x4, UPT ;  /* 0x000000040600788c */ /* 0x000fe4000bf05270 */
[----:B------:R-:W-:Y:S02]  /*1b30*/  UISETP.NE.AND UP1, UPT, UR7, 0x4, UPT ;  /* 0x000000040700788c */ /* 0x000fe4000bf25270 */
[----:B------:R-:W-:Y:S02]  /*1b40*/  USEL UR8, URZ, 0x1, UP0 ;  /* 0x000000013f087887 */ /* 0x000fe40008000000 */
[----:B------:R-:W-:-:S02]  /*1b50*/  USEL UR6, UR6, URZ, UP0 ;  /* 0x0000003f06067287 */ /* 0x000fc40008000000 */
[----:B------:R-:W-:Y:S02]  /*1b60*/  USEL UR7, UR7, URZ, UP1 ;  /* 0x0000003f07077287 */ /* 0x000fe40008800000 */
[----:B------:R-:W-:Y:S01]  /*1b70*/  LOP3.LUT R5, R5, UR8, RZ, 0x3c, !PT ;  /* 0x0000000805057c12 */ /* 0x000fe2000f8e3cff */
[----:B------:R-:W-:Y:S09]  /*1b80*/  @P1 BRA `(.L_x_25) ;  /* 0xfffffff800b41947 */ /* 0x000ff2000383ffff */
.L_x_18:
[----:B------:R-:W2:Y:S02]  /*1b90*/  LDC R0, c[0x0][0x28c] ;  /* 0x0000a300ff007b82 */ /* 0x000ea40000000800 */
[----:B--2---:R-:W-:-:S13]  /*1ba0*/  ISETP.GE.AND P1, PT, R0, 0x1, PT ;  /* 0x000000010000780c */ /* 0x004fda0003f26270 */
[----:B------:R-:W-:Y:S05]  /*1bb0*/  @!P1 BRA `(.L_x_26) ;  /* 0x0000000000409947 */ /* 0x000fea0003800000 */
[----:B------:R-:W-:Y:S05]  /*1bc0*/  @!P0 BRA `(.L_x_27) ;  /* 0x0000000000048947 */ /* 0x000fea0003800000 */
[----:B------:R-:W-:Y:S01]  /*1bd0*/  BPT.TRAP 0x1 ;  /* 0x000000040000795c */ /* 0x000fe20000300000 */
.L_x_27:
[----:B------:R-:W2:Y:S01]  /*1be0*/  S2UR UR6, SR_CgaCtaId ;  /* 0x00000000000679c3 */ /* 0x000ea20000008800 */
[----:B------:R-:W-:Y:S01]  /*1bf0*/  UISETP.LT.AND UP0, UPT, UR40, 0x1, UPT ;  /* 0x000000012800788c */ /* 0x000fe2000bf01270 */
[----:B------:R-:W-:Y:S01]  /*1c00*/  ISETP.GT.U32.AND P0, PT, R19, 0x1, PT ;  /* 0x000000011300780c */ /* 0x000fe20003f04070 */
[----:B------:R-:W-:Y:S02]  /*1c10*/  UMOV UR5, 0x400 ;  /* 0x0000040000057882 */ /* 0x000fe40000000000 */
[----:B------:R-:W-:-:S04]  /*1c20*/  USEL UR4, UR40, 0x1, UP0 ;  /* 0x0000000128047887 */ /* 0x000fc80008000000 */
[----:B------:R-:W-:-:S04]  /*1c30*/  UIADD3 UR4, UR39, UR40, -UR4 ;  /* 0x0000002827047290 */ /* 0x000fc8000fffe804 */
[----:B------:R-:W-:-:S04]  /*1c40*/  USHF.L.U32 UR4, UR4, 0x3, URZ ;  /* 0x0000000304047899 */ /* 0x000fc8000800063f */
[----:B------:R-:W-:Y:S02]  /*1c50*/  ULOP3.LUT UR4, UR4, 0x18, URZ, 0xc0, !UPT ;  /* 0x0000001804047892 */ /* 0x000fe4000f8ec03f */
[----:B--2---:R-:W-:-:S04]  /*1c60*/  ULEA UR5, UR6, UR5, 0x18 ;  /* 0x0000000506057291 */ /* 0x004fc8000f8ec03f */
[----:B------:R-:W-:-:S04]  /*1c70*/  UIADD3 UR4, UR5, 0x20, UR4 ;  /* 0x0000002005047890 */ /* 0x000fc8000fffe004 */
[----:B------:R-:W-:-:S09]  /*1c80*/  UPRMT UR4, URZ, 0x654, UR4 ;  /* 0x000006543f047896 */ /* 0x000fd20008000004 */
[----:B------:R-:W-:Y:S01]  /*1c90*/  SYNCS.ARRIVE.TRANS64.RED.A1T0 RZ, [UR4], RZ ;  /* 0x000000ffffff79a7 */ /* 0x000fe20008100404 */
[----:B------:R-:W-:Y:S05]  /*1ca0*/  @P0 BRA `(.L_x_26) ;  /* 0x0000000000040947 */ /* 0x000fea0003800000 */
[----:B------:R-:W-:Y:S01]  /*1cb0*/  BPT.TRAP 0x1 ;  /* 0x000000040000795c */ /* 0x000fe20000300000 */
.L_x_26:
[----:B------:R-:W2:Y:S01]  /*1cc0*/  LDC R6, c[0x0][0x288] ;  /* 0x0000a200ff067b82 */ /* 0x000ea20000000800 */
[----:B01----:R-:W-:Y:S01]  /*1cd0*/  LOP3.LUT R4, R18, 0x60, RZ, 0xc0, !PT ;  /* 0x0000006012047812 */ /* 0x003fe200078ec0ff */
[----:B------:R-:W-:Y:S01]  /*1ce0*/  UIADD3 UR39, UR40, UR39, URZ ;  /* 0x0000002728277290 */ /* 0x000fe2000fffe03f */
[----:B------:R-:W-:Y:S01]  /*1cf0*/  LOP3.LUT R0, R22, 0x1, RZ, 0xc0, !PT ;  /* 0x0000000116007812 */ /* 0x000fe200078ec0ff */
[----:B------:R-:W-:Y:S01]  /*1d00*/  IMAD.SHL.U32 R13, R153, 0x80, RZ ;  /* 0x00000080990d7824 */ /* 0x000fe200078e00ff */
[----:B------:R-:W-:Y:S01]  /*1d10*/  SHF.R.U32.HI R3, RZ, 0x2, R18 ;  /* 0x00000002ff037819 */ /* 0x000fe20000011612 */
[----:B------:R-:W-:Y:S01]  /*1d20*/  USHF.R.U32.HI UR4, URZ, 0x2, UR39 ;  /* 0x000000023f047899 */ /* 0x000fe20008011627 */
[----:B------:R-:W-:Y:S01]  /*1d30*/  SHF.R.U32.HI R10, RZ, 0x1, R4 ;  /* 0x00000001ff0a7819 */ /* 0x000fe20000011604 */
[----:B------:R-:W-:Y:S01]  /*1d40*/  IMAD.SHL.U32 R4, R0, 0x40, RZ ;  /* 0x0000004000047824 */ /* 0x000fe200078e00ff */
[----:B------:R-:W-:Y:S01]  /*1d50*/  LOP3.LUT R3, R3, 0x7, RZ, 0xc0, !PT ;  /* 0x0000000703037812 */ /* 0x000fe200078ec0ff */
[----:B------:R-:W-:Y:S01]  /*1d60*/  IMAD.SHL.U32 R15, R152, 0x100, RZ ;  /* 0x00000100980f7824 */ /* 0x000fe200078e00ff */
[----:B------:R-:W-:Y:S01]  /*1d70*/  ULOP3.LUT UR4, UR4, 0x1, URZ, 0xc0, !UPT ;  /* 0x0000000104047892 */ /* 0x000fe2000f8ec03f */
[----:B------:R-:W-:Y:S01]  /*1d80*/  SHF.R.S32.HI R21, RZ, 0x1f, R23 ;  /* 0x0000001fff157819 */ /* 0x000fe20000011417 */
[----:B------:R-:W-:Y:S01]  /*1d90*/  ULDC UR8, c[0x0][0x284] ;  /* 0x0000a10000087ab9 */ /* 0x000fe20000000800 */
[--C-:B------:R-:W-:Y:S01]  /*1da0*/  IADD3 R5, RZ, -R10, -R3.reuse ;  /* 0x8000000aff057210 */ /* 0x100fe20007ffe803 */
[----:B------:R-:W-:Y:S01]  /*1db0*/  UISETP.GT.U32.AND UP1, UPT, UR39, 0x3, UPT ;  /* 0x000000032700788c */ /* 0x000fe2000bf24070 */
[----:B------:R-:W-:Y:S01]  /*1dc0*/  LOP3.LUT R3, R4, 0x40, R3, 0xe2, !PT ;  /* 0x0000004004037812 */ /* 0x000fe200078ee203 */
[----:B------:R-:W-:Y:S01]  /*1dd0*/  UISETP.NE.U32.AND UP0, UPT, UR4, 0x1, UPT ;  /* 0x000000010400788c */ /* 0x000fe2000bf05070 */
[----:B------:R-:W-:Y:S01]  /*1de0*/  LOP3.LUT R4, R18, 0x3, RZ, 0xc0, !PT ;  /* 0x0000000312047812 */ /* 0x000fe200078ec0ff */
[----:B------:R-:W-:Y:S01]  /*1df0*/  ULDC.64 UR6, c[0x0][0x5d0] ;  /* 0x0001740000067ab9 */ /* 0x000fe20000000a00 */
[----:B------:R-:W-:Y:S01]  /*1e00*/  UISETP.LT.U32.AND UP1, UPT, UR40, 0x4, UP1 ;  /* 0x000000042800788c */ /* 0x000fe20008f21070 */
[----:B------:R-:W-:Y:S01]  /*1e10*/  IMAD.WIDE R8, R152, 0x100, RZ ;  /* 0x0000010098087825 */ /* 0x000fe200078e02ff */
[----:B------:R-:W-:Y:S01]  /*1e20*/  UISETP.GT.U32.AND UP0, UPT, UR40, 0x3, !UP0 ;  /* 0x000000032800788c */ /* 0x000fe2000c704070 */
[----:B--2---:R-:W-:-:S02]  /*1e30*/  ISETP.GE.AND P0, PT, R13, R6, PT ;  /* 0x000000060d00720c */ /* 0x004fc40003f06270 */
[----:B------:R-:W-:Y:S01]  /*1e40*/  IMAD R12, R4, -0x2, R6 ;  /* 0xfffffffe040c7824 */ /* 0x000fe200078e0206 */
[----:B------:R-:W-:Y:S01]  /*1e50*/  USEL UR5, URZ, 0x1, !UP1 ;  /* 0x000000013f057887 */ /* 0x000fe2000c800000 */
[----:B------:R-:W-:Y:S01]  /*1e60*/  IMAD.SHL.U32 R6, R18, 0x2, RZ ;  /* 0x0000000212067824 */ /* 0x000fe200078e00ff */
[----:B------:R-:W-:Y:S01]  /*1e70*/  ISETP.GE.OR P0, PT, R15, UR8, P0 ;  /* 0x000000080f007c0c */ /* 0x000fe20008706670 */
[----:B------:R-:W-:Y:S01]  /*1e80*/  IMAD R4, R21, UR6, RZ ;  /* 0x0000000615047c24 */ /* 0x000fe2000f8e02ff */
[----:B------:R-:W-:Y:S01]  /*1e90*/  USEL UR4, URZ, 0x1, !UP0 ;  /* 0x000000013f047887 */ /* 0x000fe2000c000000 */
[----:B------:R-:W-:Y:S01]  /*1ea0*/  IMAD R0, R0, -0x40, R5 ;  /* 0xffffffc000007824 */ /* 0x000fe200078e0205 */
[----:B------:R-:W-:Y:S01]  /*1eb0*/  LOP3.LUT R6, R13, 0x6, R6, 0xf8, !PT ;  /* 0x000000060d067812 */ /* 0x000fe200078ef806 */
[----:B------:R-:W-:Y:S01]  /*1ec0*/  IMAD R11, R23, UR7, R4 ;  /* 0x00000007170b7c24 */ /* 0x000fe2000f8e0204 */
[----:B------:R-:W-:Y:S01]  /*1ed0*/  LOP3.LUT R153, R8, R3, R10, 0xfe, !PT ;  /* 0x0000000308997212 */ /* 0x000fe200078efe0a */
[----:B------:R-:W-:Y:S01]  /*1ee0*/  ULOP3.LUT UR39, UR39, 0x3, URZ, 0xc0, !UPT ;  /* 0x0000000327277892 */ /* 0x000fe2000f8ec03f */
[----:B------:R-:W-:Y:S01]  /*1ef0*/  SHF.R.S32.HI R7, RZ, 0x1f, R6 ;  /* 0x0000001fff077819 */ /* 0x000fe20000011406 */
[----:B------:R-:W-:Y:S01]  /*1f00*/  ULOP3.LUT UR38, UR4, UR38, UR5, 0x96, !UPT ;  /* 0x0000002604267292 */ /* 0x000fe2000f8e9605 */
[----:B------:R-:W-:Y:S01]  /*1f10*/  IADD3 R3, -R15, UR8, R0 ;  /* 0x000000080f037c10 */ /* 0x000fe2000fffe100 */
[----:B------:R-:W-:-:S02]  /*1f20*/  IMAD.IADD R0, R12, 0x1, -R13 ;  /* 0x000000010c007824 */ /* 0x000fc400078e0a0d */
[----:B------:R-:W-:-:S04]  /*1f30*/  IMAD.WIDE.U32 R4, R23, UR6, R6 ;  /* 0x0000000617047c25 */ /* 0x000fc8000f8e0006 */
[----:B------:R-:W-:Y:S02]  /*1f40*/  IMAD.IADD R11, R5, 0x1, R11 ;  /* 0x00000001050b7824 */ /* 0x000fe400078e020b */
[----:B------:R-:W-:Y:S02]  /*1f50*/  IMAD.MOV.U32 R152, RZ, RZ, -0x1 ;  /* 0xffffffffff987424 */ /* 0x000fe400078e00ff */
[----:B------:R-:W-:Y:S01]  /*1f60*/  IMAD.MOV.U32 R10, RZ, RZ, R4 ;  /* 0x000000ffff0a7224 */ /* 0x000fe200078e0004 */
[----:B------:R-:W-:Y:S06]  /*1f70*/  @P0 BRA `(.L_x_28) ;  /* 0x0000008000640947 */ /* 0x000fec0003800000 */
[----:B------:R-:W0:Y:S01]  /*1f80*/  LDC.64 R4, c[0x0][0x5c8] ;  /* 0x00017200ff047b82 */ /* 0x000e220000000a00 */
[----:B-----5:R-:W-:Y:S01]  /*1f90*/  FSETP.NEU.AND P0, PT, R155, RZ, PT ;  /* 0x000000ff9b00720b */ /* 0x020fe20003f0d000 */
[----:B------:R-:W-:Y:S01]  /*1fa0*/  BSSY B0, `(.L_x_28) ;  /* 0x0000816000007945 */ /* 0x000fe20003800000 */
[----:B------:R-:W-:-:S04]  /*1fb0*/  ISETP.GT.AND P3, PT, R3, RZ, PT ;  /* 0x000000ff0300720c */ /* 0x000fc80003f64270 */
[----:B------:R-:W-:Y:S01]  /*1fc0*/  ISETP.GT.AND P2, PT, R0, RZ, P3 ;  /* 0x000000ff0000720c */ /* 0x000fe20001f44270 */
[-C--:B0-----:R-:W-:Y:S02]  /*1fd0*/  IMAD R12, R9, R4.reuse, RZ ;  /* 0x00000004090c7224 */ /* 0x081fe400078e02ff */
[----:B------:R-:W-:-:S04]  /*1fe0*/  IMAD.WIDE.U32 R168, R153, R4, R10 ;  /* 0x0000000499a87225 */ /* 0x000fc800078e000a */
[----:B------:R-:W-:-:S04]  /*1ff0*/  IMAD R11, R153, R5, R12 ;  /* 0x00000005990b7224 */ /* 0x000fc800078e020c */
[----:B------:R-:W-:Y:S01]  /*2000*/  IMAD.IADD R171, R169, 0x1, R11 ;  /* 0x00000001a9ab7824 */ /* 0x000fe200078e020b */
[----:B------:R-:W-:Y:S06]  /*2010*/  @!P0 BRA `(.L_x_29) ;  /* 0x0000005c00148947 */ /* 0x000fec0003800000 */
[----:B------:R-:W0:Y:S01]  /*2020*/  LDC.64 R12, c[0x0][0x5b8] ;  /* 0x00016e00ff0c7b82 */ /* 0x000e220000000a00 */
[----:B------:R-:W-:-:S07]  /*2030*/  ULDC.64 UR4, c[0x0][0x5c0] ;  /* 0x0001700000047ab9 */ /* 0x000fce0000000a00 */
[----:B------:R-:W1:Y:S08]  /*2040*/  LDC.64 R14, c[0x0][0x5b0] ;  /* 0x00016c00ff0e7b82 */ /* 0x000e700000000a00 */
[----:B------:R-:W2:Y:S01]  /*2050*/  LDC.64 R10, c[0x0][0x5a8] ;  /* 0x00016a00ff0a7b82 */ /* 0x000ea20000000a00 */
[----:B0-----:R-:W-:-:S04]  /*2060*/  IMAD R20, R21, R12, RZ ;  /* 0x0000000c15147224 */ /* 0x001fc800078e02ff */
[C---:B------:R-:W-:Y:S02]  /*2070*/  IMAD R13, R23.reuse, R13, R20 ;  /* 0x0000000d170d7224 */ /* 0x040fe400078e0214 */
[----:B------:R-:W-:-:S04]  /*2080*/  IMAD.WIDE.U32 R20, R23, R12, R6 ;  /* 0x0000000c17147225 */ /* 0x000fc800078e0006 */
[----:B-1----:R-:W-:Y:S02]  /*2090*/  IMAD R156, R9, R14, RZ ;  /* 0x0000000e099c7224 */ /* 0x002fe400078e02ff */
[----:B------:R-:W-:Y:S02]  /*20a0*/  IMAD.IADD R157, R21, 0x1, R13 ;  /* 0x00000001159d7824 */ /* 0x000fe400078e020d */
[----:B------:R-:W-:Y:S02]  /*20b0*/  IMAD R173, R153, R15, R156 ;  /* 0x0000000f99ad7224 */ /* 0x000fe400078e029c */
[----:B------:R-:W-:-:S04]  /*20c0*/  IMAD.MOV.U32 R156, RZ, RZ, R20 ;  /* 0x000000ffff9c7224 */ /* 0x000fc800078e0014 */
[----:B------:R-:W-:-:S04]  /*20d0*/  IMAD.WIDE.U32 R158, R153, R14, R156 ;  /* 0x0000000e999e7225 */ /* 0x000fc800078e009c */
[----:B------:R-:W-:Y:S01]  /*20e0*/  IMAD.IADD R159, R159, 0x1, R173 ;  /* 0x000000019f9f7824 */ /* 0x000fe200078e02ad */
[----:B--2---:R-:W-:-:S04]  /*20f0*/  LEA R160, P0, R158, R10, 0x2 ;  /* 0x0000000a9ea07211 */ /* 0x004fc800078010ff */
[----:B------:R-:W-:-:S05]  /*2100*/  LEA.HI.X R161, R158, R11, R159, 0x2, P0 ;  /* 0x0000000b9ea17211 */ /* 0x000fca00000f149f */
[----:B------:R0:W2:Y:S01]  /*2110*/  @P2 LDG.E.LTC128B R167, desc[UR36][R160.64] ;  /* 0x00000024a0a72981 */ /* 0x0000a2000c1e1920 */
[----:B------:R-:W-:Y:S01]  /*2120*/  LEA R158, P0, R168, UR4, 0x2 ;  /* 0x00000004a89e7c11 */ /* 0x000fe2000f8010ff */
[----:B------:R-:W-:Y:S01]  /*2130*/  IMAD.WIDE.U32 R162, R153, R14, R6 ;  /* 0x0000000e99a27225 */ /* 0x000fe200078e0006 */
[----:B------:R-:W-:Y:S01]  /*2140*/  ISETP.GT.AND P1, PT, R0, 0x1, P3 ;  /* 0x000000010000780c */ /* 0x000fe20001f24270 */
[----:B------:R-:W-:Y:S01]  /*2150*/  BSSY B1, `(.L_x_30) ;  /* 0x0000011000017945 */ /* 0x000fe20003800000 */
[----:B------:R-:W-:Y:S01]  /*2160*/  LEA.HI.X R159, R168, UR5, R171, 0x2, P0 ;  /* 0x00000005a89f7c11 */ /* 0x000fe200080f14ab */
[----:B------:R-:W-:Y:S01]  /*2170*/  IMAD.IADD R163, R173, 0x1, R163 ;  /* 0x00000001ada37824 */ /* 0x000fe200078e02a3 */
[C---:B0-----:R-:W-:Y:S01]  /*2180*/  SHF.L.U64.HI R161, R14.reuse, 0x3, R15 ;  /* 0x000000030ea17819 */ /* 0x041fe2000001020f */
[----:B------:R-:W-:-:S04]  /*2190*/  IMAD.SHL.U32 R160, R14, 0x8, RZ ;  /* 0x000000080ea07824 */ /* 0x000fc800078e00ff */
[----:B------:R-:W-:Y:S01]  /*21a0*/  IMAD.WIDE.U32 R170, R153, R14, R160 ;  /* 0x0000000e99aa7225 */ /* 0x000fe200078e00a0 */
[----:B--2---:R-:W-:-:S05]  /*21b0*/  LOP3.LUT R164, R167, 0xffffe000, RZ, 0xc0, !PT ;  /* 0xffffe000a7a47812 */ /* 0x004fca00078ec0ff */
[----:B------:R-:W-:Y:S01]  /*21c0*/  FMUL R169, R164, R155 ;  /* 0x0000009ba4a97220 */ /* 0x000fe20000400000 */
[----:B------:R-:W-:-:S04]  /*21d0*/  IMAD.WIDE.U32 R164, R23, R12, R162 ;  /* 0x0000000c17a47225 */ /* 0x000fc800078e00a2 */
[----:B------:R-:W-:Y:S01]  /*21e0*/  FFMA R169, R88, R154, R169 ;  /* 0x0000009a58a97223 */ /* 0x000fe200000000a9 */
[----:B------:R-:W-:Y:S01]  /*21f0*/  IMAD.IADD R88, R13, 0x1, R165 ;  /* 0x000000010d587824 */ /* 0x000fe200078e02a5 */
[----:B------:R-:W-:-:S03]  /*2200*/  LEA R162, P0, R164, R10, 0x2 ;  /* 0x0000000aa4a27211 */ /* 0x000fc600078010ff */
[----:B------:R-:W-:Y:S02]  /*2210*/  F2FP.TF32.F32.PACK_B R169, R169 ;  /* 0x000000a9ffa9723e */ /* 0x000fe400024050ff */
[----:B------:R-:W-:-:S03]  /*2220*/  LEA.HI.X R163, R164, R11, R88, 0x2, P0 ;  /* 0x0000000ba4a37211 */ /* 0x000fc600000f1458 */
[----:B------:R0:W-:Y:S01]  /*2230*/  @P2 STG.E desc[UR36][R158.64], R169 ;  /* 0x000000a99e002986 */ /* 0x0001e2000c101924 */
[----:B------:R-:W-:Y:S05]  /*2240*/  @!P1 BRA `(.L_x_31) ;  /* 0x0000000000049947 */ /* 0x000fea0003800000 */
[----:B------:R1:W5:Y:S02]  /*2250*/  LDG.E.LTC128B R167, desc[UR36][R162.64+0x4] ;  /* 0x00000424a2a77981 */ /* 0x000364000c1e1920 */
.L_x_31:
[----:B------:R-:W-:Y:S05]  /*2260*/  BSYNC B1 ;  /* 0x0000000000017941 */ /* 0x000fea0003800000 */
.L_x_30:
[----:B-----5:R-:W-:Y:S01]  /*2270*/  LOP3.LUT R88, R167, 0xffffe000, RZ, 0xc0, !PT ;  /* 0xffffe000a7587812 */ /* 0x020fe200078ec0ff */
[----:B0-----:R-:W-:Y:S01]  /*2280*/  IMAD.IADD R169, R173, 0x1, R171 ;  /* 0x00000001ada97824 */ /* 0x001fe200078e02ab */
[----:B------:R-:W-:Y:S01]  /*2290*/  ISETP.GT.AND P0, PT, R3, 0x8, PT ;  /* 0x000000080300780c */ /* 0x000fe20003f04270 */
[----:B------:R-:W-:Y:S01]  /*22a0*/  IMAD.MOV.U32 R172, RZ, RZ, R167 ;  /* 0x000000ffffac7224 */ /* 0x000fe200078e00a7 */
[----:B------:R-:W-:Y:S01]  /*22b0*/  IADD3 R164, P4, R20, R170, RZ ;  /* 0x000000aa14a47210 */ /* 0x000fe20007f9e0ff */
[----:B------:R-:W-:Y:S01]  /*22c0*/  FMUL R88, R88, R155 ;  /* 0x0000009b58587220 */ /* 0x000fe20000400000 */
[----:B------:R-:W-:-:S03]  /*22d0*/  ISETP.GT.AND P2, PT, R0, RZ, P0 ;  /* 0x000000ff0000720c */ /* 0x000fc60000744270 */
[----:B------:R-:W-:Y:S01]  /*22e0*/  FFMA R173, R89, R154, R88 ;  /* 0x0000009a59ad7223 */ /* 0x000fe20000000058 */
[----:B------:R-:W-:Y:S01]  /*22f0*/  IMAD.X R165, R169, 0x1, R157, P4 ;  /* 0x00000001a9a57824 */ /* 0x000fe200020e069d */
[----:B------:R-:W-:-:S03]  /*2300*/  LEA R88, P4, R164, R10, 0x2 ;  /* 0x0000000aa4587211 */ /* 0x000fc600078810ff */
[----:B------:R-:W-:Y:S02]  /*2310*/  F2FP.TF32.F32.PACK_B R173, R173 ;  /* 0x000000adffad723e */ /* 0x000fe400024050ff */
[----:B------:R-:W-:-:S03]  /*2320*/  LEA.HI.X R89, R164, R11, R165, 0x2, P4 ;  /* 0x0000000ba4597211 */ /* 0x000fc600020f14a5 */
[----:B------:R0:W-:Y:S04]  /*2330*/  @P1 STG.E desc[UR36][R158.64+0x4], R173 ;  /* 0x000004ad9e001986 */ /* 0x0001e8000c101924 */
[----:B------:R2:W3:Y:S01]  /*2340*/  @P2 LDG.E.LTC128B R172, desc[UR36][R88.64] ;  /* 0x0000002458ac2981 */ /* 0x0004e2000c1e1920 */
[----:B------:R-:W-:Y:S01]  /*2350*/  IMAD.SHL.U32 R165, R4, 0x20, RZ ;  /* 0x0000002004a57824 */ /* 0x000fe200078e00ff */
[----:B------:R-:W-:Y:S01]  /*2360*/  IADD3 R170, P1, R6, R170, RZ ;  /* 0x000000aa06aa7210 */ /* 0x000fe20007f3e0ff */
[----:B------:R-:W-:Y:S03]  /*2370*/  BSSY B1, `(.L_x_32) ;  /* 0x0000011000017945 */ /* 0x000fe60003800000 */
[----:B------:R-:W-:Y:S01]  /*2380*/  IADD3 R168, P4, R165, R158, RZ ;  /* 0x0000009ea5a87210 */ /* 0x000fe20007f9e0ff */
[----:B------:R-:W-:Y:S01]  /*2390*/  IMAD.X R171, R7, 0x1, R169, P1 ;  /* 0x0000000107ab7824 */ /* 0x000fe200008e06a9 */
[----:B------:R-:W-:Y:S01]  /*23a0*/  ISETP.GT.AND P1, PT, R0, 0x1, P0 ;  /* 0x000000010000780c */ /* 0x000fe20000724270 */
[----:B------:R-:W-:-:S03]  /*23b0*/  IMAD.WIDE.U32 R170, R23, R12, R170 ;  /* 0x0000000c17aa7225 */ /* 0x000fc600078e00aa */
[----:B--2---:R-:W-:Y:S02]  /*23c0*/  LEA R88, P5, R170, R10, 0x2 ;  /* 0x0000000aaa587211 */ /* 0x004fe400078a10ff */
[----:B---3--:R-:W-:-:S05]  /*23d0*/  LOP3.LUT R164, R172, 0xffffe000, RZ, 0xc0, !PT ;  /* 0xffffe000aca47812 */ /* 0x008fca00078ec0ff */
[----:B------:R-:W-:-:S04]  /*23e0*/  FMUL R167, R164, R155 ;  /* 0x0000009ba4a77220 */ /* 0x000fc80000400000 */
[----:B------:R-:W-:Y:S01]  /*23f0*/  FFMA R175, R90, R154, R167 ;  /* 0x0000009a5aaf7223 */ /* 0x000fe200000000a7 */
[----:B------:R-:W-:Y:S01]  /*2400*/  SHF.L.U64.HI R167, R4, 0x5, R5 ;  /* 0x0000000504a77819 */ /* 0x000fe20000010205 */
[----:B------:R-:W-:-:S03]  /*2410*/  IMAD.IADD R90, R13, 0x1, R171 ;  /* 0x000000010d5a7824 */ /* 0x000fc600078e02ab */
[----:B------:R-:W-:Y:S01]  /*2420*/  F2FP.TF32.F32.PACK_B R175, R175 ;  /* 0x000000afffaf723e */ /* 0x000fe200024050ff */
[----:B------:R-:W-:Y:S01]  /*2430*/  IMAD.X R169, R167, 0x1, R159, P4 ;  /* 0x00000001a7a97824 */ /* 0x000fe200020e069f */
[----:B------:R-:W-:-:S04]  /*2440*/  LEA.HI.X R89, R170, R11, R90, 0x2, P5 ;  /* 0x0000000baa597211 */ /* 0x000fc800028f145a */
[----:B------:R0:W-:Y:S01]  /*2450*/  @P2 STG.E desc[UR36][R168.64], R175 ;  /* 0x000000afa8002986 */ /* 0x0001e2000c101924 */
[----:B------:R-:W-:Y:S05]  /*2460*/  @!P1 BRA `(.L_x_33) ;  /* 0x0000000000049947 */ /* 0x000fea0003800000 */
[----:B------:R2:W5:Y:S02]  /*2470*/  LDG.E.LTC128B R172, desc[UR36][R88.64+0x4] ;  /* 0x0000042458ac7981 */ /* 0x000564000c1e1920 */
.L_x_33:
[----:B------:R-:W-:Y:S05]  /*2480*/  BSYNC B1 ;  /* 0x0000000000017941 */ /* 0x000fea0003800000 */
.L_x_32:
[----:B-----5:R-:W-:Y:S01]  /*2490*/  LOP3.LUT R90, R172, 0xffffe000, RZ, 0xc0, !PT ;  /* 0xffffe000ac5a7812 */ /* 0x020fe200078ec0ff */
[----:B------:R-:W-:Y:S01]  /*24a0*/  BSSY B1, `(.L_x_34) ;  /* 0x000000a000017945 */ /* 0x000fe20003800000 */
[----:B------:R-:W-:-:S03]  /*24b0*/  ISETP.GT.AND P2, PT, R0, 0x8, P3 ;  /* 0x000000080000780c */ /* 0x000fc60001f44270 */
[----:B------:R-:W-:-:S04]  /*24c0*/  FMUL R90, R90, R155 ;  /* 0x0000009b5a5a7220 */ /* 0x000fc80000400000 */
[----:B------:R-:W-:Y:S01]  /*24d0*/  FFMA R171, R91, R154, R90 ;  /* 0x0000009a5bab7223 */ /* 0x000fe2000000005a */
[----:B------:R-:W-:Y:S02]  /*24e0*/  @P1 IMAD.MOV.U32 R90, RZ, RZ, R168 ;  /* 0x000000ffff5a1224 */ /* 0x000fe400078e00a8 */
[----:B------:R-:W-:Y:S02]  /*24f0*/  @P1 IMAD.MOV.U32 R91, RZ, RZ, R169 ;  /* 0x000000ffff5b1224 */ /* 0x000fe400078e00a9 */
[----:B------:R-:W-:-:S05]  /*2500*/  F2FP.TF32.F32.PACK_B R171, R171 ;  /* 0x000000abffab723e */ /* 0x000fca00024050ff */
[----:B------:R3:W-:Y:S01]  /*2510*/  @P1 STG.E desc[UR36][R90.64+0x4], R171 ;  /* 0x000004ab5a001986 */ /* 0x0007e2000c101924 */
[----:B------:R-:W-:Y:S05]  /*2520*/  @!P2 BRA `(.L_x_35) ;  /* 0x000000000004a947 */ /* 0x000fea0003800000 */
[----:B------:R4:W5:Y:S02]  /*2530*/  LDG.E.LTC128B R172, desc[UR36][R162.64+0x20] ;  /* 0x00002024a2ac7981 */ /* 0x000964000c1e1920 */
.L_x_35:
[----:B------:R-:W-:Y:S05]  /*2540*/  BSYNC B1 ;  /* 0x0000000000017941 */ /* 0x000fea0003800000 */
.L_x_34:
[----:B---3-5:R-:W-:Y:S01]  /*2550*/  LOP3.LUT R90, R172, 0xffffe000, RZ, 0xc0, !PT ;  /* 0xffffe000ac5a7812 */ /* 0x028fe200078ec0ff */
[----:B------:R-:W-:Y:S01]  /*2560*/  BSSY B1, `(.L_x_36) ;  /* 0x000000a000017945 */ /* 0x000fe20003800000 */
[----:B------:R-:W-:-:S03]  /*2570*/  ISETP.GT.AND P1, PT, R0, 0x9, P3 ;  /* 0x000000090000780c */ /* 0x000fc60001f24270 */
[----:B------:R-:W-:Y:S01]  /*2580*/  FMUL R91, R90, R155 ;  /* 0x0000009b5a5b7220 */ /* 0x000fe20000400000 */
[----:B------:R-:W-:-:S03]  /*2590*/  @P2 IMAD.MOV.U32 R90, RZ, RZ, R158 ;  /* 0x000000ffff5a2224 */ /* 0x000fc600078e009e */
[----:B------:R-:W-:Y:S01]  /*25a0*/  FFMA R171, R92, R154, R91 ;  /* 0x0000009a5cab7223 */ /* 0x000fe2000000005b */
[----:B------:R-:W-:-:S04]  /*25b0*/  @P2 IMAD.MOV.U32 R91, RZ, RZ, R159 ;  /* 0x000000ffff5b2224 */ /* 0x000fc800078e009f */
[----:B------:R-:W-:-:S05]  /*25c0*/  F2FP.TF32.F32.PACK_B R171, R171 ;  /* 0x000000abffab723e */ /* 0x000fca00024050ff */
[----:B------:R3:W-:Y:S01]  /*25d0*/  @P2 STG.E desc[UR36][R90.64+0x20], R171 ;  /* 0x000020ab5a002986 */ /* 0x0007e2000c101924 */
[----:B------:R-:W-:Y:S05]  /*25e0*/  @!P1 BRA `(.L_x_37) ;  /* 0x0000000000049947 */ /* 0x000fea0003800000 */
[----:B------:R0:W5:Y:S02]  /*25f0*/  LDG.E.LTC128B R172, desc[UR36][R162.64+0x24] ;  /* 0x00002424a2ac7981 */ /* 0x000164000c1e1920 */
.L_x_37:
[----:B------:R-:W-:Y:S05]  /*2600*/  BSYNC B1 ;  /* 0x0000000000017941 */ /* 0x000fea0003800000 */
.L_x_36:
[----:B---3-5:R-:W-:Y:S01]  /*2610*/  LOP3.LUT R90, R172, 0xffffe000, RZ, 0xc0, !PT ;  /* 0xffffe000ac5a7812 */ /* 0x028fe200078ec0ff */
[----:B------:R-:W-:Y:S01]  /*2620*/  @P1 IMAD.MOV.U32 R91, RZ, RZ, R159 ;  /* 0x000000ffff5b1224 */ /* 0x000fe200078e009f */
[----:B------:R-:W-:Y:S01]  /*2630*/  ISETP.GT.AND P2, PT, R0, 0x8, P0 ;  /* 0x000000080000780c */ /* 0x000fe20000744270 */
[----:B------:R-:W-:Y:S02]  /*2640*/  BSSY B1, `(.L_x_38) ;  /* 0x0000008000017945 */ /* 0x000fe40003800000 */
[----:B------:R-:W-:-:S04]  /*2650*/  FMUL R90, R90, R155 ;  /* 0x0000009b5a5a7220 */ /* 0x000fc80000400000 */
[----:B------:R-:W-:Y:S01]  /*2660*/  FFMA R93, R93, R154, R90 ;  /* 0x0000009a5d5d7223 */ /* 0x000fe2000000005a */
[----:B------:R-:W-:-:S04]  /*2670*/  @P1 IMAD.MOV.U32 R90, RZ, RZ, R158 ;  /* 0x000000ffff5a1224 */ /* 0x000fc800078e009e */
[----:B------:R-:W-:-:S05]  /*2680*/  F2FP.TF32.F32.PACK_B R93, R93 ;  /* 0x0000005dff5d723e */ /* 0x000fca00024050ff */
[----:B------:R3:W-:Y:S01]  /*2690*/  @P1 STG.E desc[UR36][R90.64+0x24], R93 ;  /* 0x0000245d5a001986 */ /* 0x0007e2000c101924 */
[----:B------:R-:W-:Y:S05]  /*26a0*/  @!P2 BRA `(.L_x_39) ;  /* 0x000000000004a947 */ /* 0x000fea0003800000 */
[----:B------:R0:W5:Y:S02]  /*26b0*/  LDG.E.LTC128B R172, desc[UR36][R88.64+0x20] ;  /* 0x0000202458ac7981 */ /* 0x000164000c1e1920 */
.L_x_39:
[----:B------:R-:W-:Y:S05]  /*26c0*/  BSYNC B1 ;  /* 0x0000000000017941 */ /* 0x000fea0003800000 */
.L_x_38:
        /* <DEDUP_REMOVED lines=11> */
.L_x_41:
[----:B------:R-:W-:Y:S05]  /*2780*/  BSYNC B1 ;  /* 0x0000000000017941 */ /* 0x000fea0003800000 */
.L_x_40:
        /* <DEDUP_REMOVED lines=11> */
.L_x_43:
[----:B------:R-:W-:Y:S05]  /*2840*/  BSYNC B1 ;  /* 0x0000000000017941 */ /* 0x000fea0003800000 */
.L_x_42:
        /* <DEDUP_REMOVED lines=11> */
.L_x_45:
[----:B------:R-:W-:Y:S05]  /*2900*/  BSYNC B1 ;  /* 0x0000000000017941 */ /* 0x000fea0003800000 */
.L_x_44:
        /* <DEDUP_REMOVED lines=11> */
.L_x_47:
[----:B------:R-:W-:Y:S05]  /*29c0*/  BSYNC B1 ;  /* 0x0000000000017941 */ /* 0x000fea0003800000 */
.L_x_46:
        /* <DEDUP_REMOVED lines=11> */
.L_x_49:
[----:B------:R-:W-:Y:S05]  /*2a80*/  BSYNC B1 ;  /* 0x0000000000017941 */ /* 0x000fea0003800000 */
.L_x_48:
        /* <DEDUP_REMOVED lines=11> */
.L_x_51:
[----:B------:R-:W-:Y:S05]  /*2b40*/  BSYNC B1 ;  /* 0x0000000000017941 */ /* 0x000fea0003800000 */
.L_x_50:
        /* <DEDUP_REMOVED lines=11> */
.L_x_53:
[----:B------:R-:W-:Y:S05]  /*2c00*/  BSYNC B1 ;  /* 0x0000000000017941 */ /* 0x000fea0003800000 */
.L_x_52:
        /* <DEDUP_REMOVED lines=11> */
.L_x_55:
[----:B------:R-:W-:Y:S05]  /*2cc0*/  BSYNC B1 ;  /* 0x0000000000017941 */ /* 0x000fea0003800000 */
.L_x_54:
        /* <DEDUP_REMOVED lines=11> */
.L_x_57:
[----:B------:R-:W-:Y:S05]  /*2d80*/  BSYNC B1 ;  /* 0x0000000000017941 */ /* 0x000fea0003800000 */
.L_x_56:
        /* <DEDUP_REMOVED lines=11> */
.L_x_59:
[----:B------:R-:W-:Y:S05]  /*2e40*/  BSYNC B1 ;  /* 0x0000000000017941 */ /* 0x000fea0003800000 */
.L_x_58:
        /* <DEDUP_REMOVED lines=11> */
.L_x_61:
[----:B------:R-:W-:Y:S05]  /*2f00*/  BSYNC B1 ;  /* 0x0000000000017941 */ /* 0x000fea0003800000 */
.L_x_60:
        /* <DEDUP_REMOVED lines=11> */
.L_x_63:
[----:B------:R-:W-:Y:S05]  /*2fc0*/  BSYNC B1 ;  /* 0x0000000000017941 */ /* 0x000fea0003800000 */
.L_x_62:
        /* <DEDUP_REMOVED lines=11> */
.L_x_65:
[----:B------:R-:W-:Y:S05]  /*3080*/  BSYNC B1 ;  /* 0x0000000000017941 */ /* 0x000fea0003800000 */
.L_x_64:
        /* <DEDUP_REMOVED lines=11> */
.L_x_67:
[----:B------:R-:W-:Y:S05]  /*3140*/  BSYNC B1 ;  /* 0x0000000000017941 */ /* 0x000fea0003800000 */
.L_x_66:
        /* <DEDUP_REMOVED lines=11> */
.L_x_69:
[----:B------:R-:W-:Y:S05]  /*3200*/  BSYNC B1 ;  /* 0x0000000000017941 */ /* 0x000fea0003800000 */
.L_x_68:
        /* <DEDUP_REMOVED lines=11> */
.L_x_71:
[----:B------:R-:W-:Y:S05]  /*32c0*/  BSYNC B1 ;  /* 0x0000000000017941 */ /* 0x000fea0003800000 */
.L_x_70:
        /* <DEDUP_REMOVED lines=11> */
.L_x_73:
[----:B------:R-:W-:Y:S05]  /*3380*/  BSYNC B1 ;  /* 0x0000000000017941 */ /* 0x000fea0003800000 */
.L_x_72:
        /* <DEDUP_REMOVED lines=11> */
.L_x_75:
[----:B------:R-:W-:Y:S05]  /*3440*/  BSYNC B1 ;  /* 0x0000000000017941 */ /* 0x000fea0003800000 */
.L_x_74:
        /* <DEDUP_REMOVED lines=11> */
.L_x_77:
[----:B------:R-:W-:Y:S05]  /*3500*/  BSYNC B1 ;  /* 0x0000000000017941 */ /* 0x000fea0003800000 */
.L_x_76:
        /* <DEDUP_REMOVED lines=11> */
.L_x_79:
[----:B------:R-:W-:Y:S05]  /*35c0*/  BSYNC B1 ;  /* 0x0000000000017941 */ /* 0x000fea0003800000 */
.L_x_78:
        /* <DEDUP_REMOVED lines=11> */
.L_x_81:
[----:B------:R-:W-:Y:S05]  /*3680*/  BSYNC B1 ;  /* 0x0000000000017941 */ /* 0x000fea0003800000 */
.L_x_80:
        /* <DEDUP_REMOVED lines=11> */
.L_x_83:
[----:B------:R-:W-:Y:S05]  /*3740*/  BSYNC B1 ;  /* 0x0000000000017941 */ /* 0x000fea0003800000 */
.L_x_82:
        /* <DEDUP_REMOVED lines=11> */
.L_x_85:
[----:B------:R-:W-:Y:S05]  /*3800*/  BSYNC B1 ;  /* 0x0000000000017941 */ /* 0x000fea0003800000 */
.L_x_84:
        /* <DEDUP_REMOVED lines=11> */
.L_x_87:
[----:B------:R-:W-:Y:S05]  /*38c0*/  BSYNC B1 ;  /* 0x0000000000017941 */ /* 0x000fea0003800000 */
.L_x_86:
        /* <DEDUP_REMOVED lines=11> */
.L_x_89:
[----:B------:R-:W-:Y:S05]  /*3980*/  BSYNC B1 ;  /* 0x0000000000017941 */ /* 0x000fea0003800000 */
.L_x_88:
        /* <DEDUP_REMOVED lines=11> */
.L_x_91:
[----:B------:R-:W-:Y:S05]  /*3a40*/  BSYNC B1 ;  /* 0x0000000000017941 */ /* 0x000fea0003800000 */
.L_x_90:
        /* <DEDUP_REMOVED lines=11> */
.L_x_93:
[----:B------:R-:W-:Y:S05]  /*3b00*/  BSYNC B1 ;  /* 0x0000000000017941 */ /* 0x000fea0003800000 */
.L_x_92:
        /* <DEDUP_REMOVED lines=11> */
.L_x_95:
[----:B------:R-:W-:Y:S05]  /*3bc0*/  BSYNC B1 ;  /* 0x0000000000017941 */ /* 0x000fea0003800000 */
.L_x_94:
        /* <DEDUP_REMOVED lines=11> */
.L_x_97:
[----:B------:R-:W-:Y:S05]  /*3c80*/  BSYNC B1 ;  /* 0x0000000000017941 */ /* 0x000fea0003800000 */
.L_x_96:
        /* <DEDUP_REMOVED lines=11> */
.L_x_99:
[----:B------:R-:W-:Y:S05]  /*3d40*/  BSYNC B1 ;  /* 0x0000000000017941 */ /* 0x000fea0003800000 */
.L_x_98:
        /* <DEDUP_REMOVED lines=11> */
.L_x_101:
[----:B------:R-:W-:Y:S05]  /*3e00*/  BSYNC B1 ;  /* 0x0000000000017941 */ /* 0x000fea0003800000 */
.L_x_100:
        /* <DEDUP_REMOVED lines=11> */
.L_x_103:
[----:B------:R-:W-:Y:S05]  /*3ec0*/  BSYNC B1 ;  /* 0x0000000000017941 */ /* 0x000fea0003800000 */
.L_x_102:
        /* <DEDUP_REMOVED lines=11> */
.L_x_105:
[----:B------:R-:W-:Y:S05]  /*3f80*/  BSYNC B1 ;  /* 0x0000000000017941 */ /* 0x000fea0003800000 */
.L_x_104:
        /* <DEDUP_REMOVED lines=11> */
.L_x_107:
[----:B------:R-:W-:Y:S05]  /*4040*/  BSYNC B1 ;  /* 0x0000000000017941 */ /* 0x000fea0003800000 */
.L_x_106:
        /* <DEDUP_REMOVED lines=11> */
.L_x_109:
[----:B------:R-:W-:Y:S05]  /*4100*/  BSYNC B1 ;  /* 0x0000000000017941 */ /* 0x000fea0003800000 */
.L_x_108:
        /* <DEDUP_REMOVED lines=11> */
.L_x_111:
[----:B------:R-:W-:Y:S05]  /*41c0*/  BSYNC B1 ;  /* 0x0000000000017941 */ /* 0x000fea0003800000 */
.L_x_110:
        /* <DEDUP_REMOVED lines=11> */
.L_x_113:
[----:B------:R-:W-:Y:S05]  /*4280*/  BSYNC B1 ;  /* 0x0000000000017941 */ /* 0x000fea0003800000 */
.L_x_112:
        /* <DEDUP_REMOVED lines=11> */
.L_x_115:
[----:B------:R-:W-:Y:S05]  /*4340*/  BSYNC B1 ;  /* 0x0000000000017941 */ /* 0x000fea0003800000 */
.L_x_114:
        /* <DEDUP_REMOVED lines=11> */
.L_x_117:
[----:B------:R-:W-:Y:S05]  /*4400*/  BSYNC B1 ;  /* 0x0000000000017941 */ /* 0x000fea0003800000 */
.L_x_116:
        /* <DEDUP_REMOVED lines=11> */
.L_x_119:
[----:B------:R-:W-:Y:S05]  /*44c0*/  BSYNC B1 ;  /* 0x0000000000017941 */ /* 0x000fea0003800000 */
.L_x_118:
        /* <DEDUP_REMOVED lines=11> */
.L_x_121:
[----:B------:R-:W-:Y:S05]  /*4580*/  BSYNC B1 ;  /* 0x0000000000017941 */ /* 0x000fea0003800000 */
.L_x_120:
        /* <DEDUP_REMOVED lines=11> */
.L_x_123:
[----:B------:R-:W-:Y:S05]  /*4640*/  BSYNC B1 ;  /* 0x0000000000017941 */ /* 0x000fea0003800000 */
.L_x_122:
        /* <DEDUP_REMOVED lines=11> */
.L_x_125:
[----:B------:R-:W-:Y:S05]  /*4700*/  BSYNC B1 ;  /* 0x0000000000017941 */ /* 0x000fea0003800000 */
.L_x_124:
        /* <DEDUP_REMOVED lines=11> */
.L_x_127:
[----:B------:R-:W-:Y:S05]  /*47c0*/  BSYNC B1 ;  /* 0x0000000000017941 */ /* 0x000fea0003800000 */
.L_x_126:
        /* <DEDUP_REMOVED lines=11> */
.L_x_129:
[----:B------:R-:W-:Y:S05]  /*4880*/  BSYNC B1 ;  /* 0x0000000000017941 */ /* 0x000fea0003800000 */
.L_x_128:
        /* <DEDUP_REMOVED lines=11> */
.L_x_131:
[----:B------:R-:W-:Y:S05]  /*4940*/  BSYNC B1 ;  /* 0x0000000000017941 */ /* 0x000fea0003800000 */
.L_x_130:
        /* <DEDUP_REMOVED lines=11> */
.L_x_133:
[----:B------:R-:W-:Y:S05]  /*4a00*/  BSYNC B1 ;  /* 0x0000000000017941 */ /* 0x000fea0003800000 */
.L_x_132:
        /* <DEDUP_REMOVED lines=11> */
.L_x_135:
[----:B------:R-:W-:Y:S05]  /*4ac0*/  BSYNC B1 ;  /* 0x0000000000017941 */ /* 0x000fea0003800000 */
.L_x_134:
        /* <DEDUP_REMOVED lines=11> */
.L_x_137:
[----:B------:R-:W-:Y:S05]  /*4b80*/  BSYNC B1 ;  /* 0x0000000000017941 */ /* 0x000fea0003800000 */
.L_x_136:
        /* <DEDUP_REMOVED lines=11> */
.L_x_139:
[----:B------:R-:W-:Y:S05]  /*4c40*/  BSYNC B1 ;  /* 0x0000000000017941 */ /* 0x000fea0003800000 */
.L_x_138:
        /* <DEDUP_REMOVED lines=11> */
.L_x_141:
[----:B------:R-:W-:Y:S05]  /*4d00*/  BSYNC B1 ;  /* 0x0000000000017941 */ /* 0x000fea0003800000 */
.L_x_140:
        /* <DEDUP_REMOVED lines=11> */
.L_x_143:
[----:B------:R-:W-:Y:S05]  /*4dc0*/  BSYNC B1 ;  /* 0x0000000000017941 */ /* 0x000fea0003800000 */
.L_x_142:
        /* <DEDUP_REMOVED lines=11> */
.L_x_145:
[----:B------:R-:W-:Y:S05]  /*4e80*/  BSYNC B1 ;  /* 0x0000000000017941 */ /* 0x000fea0003800000 */
.L_x_144:
        /* <DEDUP_REMOVED lines=11> */
.L_x_147:
[----:B------:R-:W-:Y:S05]  /*4f40*/  BSYNC B1 ;  /* 0x0000000000017941 */ /* 0x000fea0003800000 */
.L_x_146:
        /* <DEDUP_REMOVED lines=11> */
.L_x_149:
[----:B------:R-:W-:Y:S05]  /*5000*/  BSYNC B1 ;  /* 0x0000000000017941 */ /* 0x000fea0003800000 */
.L_x_148:
        /* <DEDUP_REMOVED lines=11> */
.L_x_151:
[----:B------:R-:W-:Y:S05]  /*50c0*/  BSYNC B1 ;  /* 0x0000000000017941 */ /* 0x000fea0003800000 */
.L_x_150:
[----:B-----5:R-:W-:Y:S01]  /*50d0*/  LOP3.LUT R8, R172, 0xffffe000, RZ, 0xc0, !PT ;  /* 0xffffe000ac087812 */ /* 0x020fe200078ec0ff */
[----:B------:R-:W-:Y:S01]  /*50e0*/  BSSY B1, `(.L_x_152) ;  /* 0x000000d000017945 */ /* 0x000fe20003800000 */
[----:B------:R-:W-:-:S03]  /*50f0*/  IADD3 R153, P1, R153, 0x80, RZ ;  /* 0x0000008099997810 */ /* 0x000fc60007f3e0ff */
[----:B---3--:R-:W-:Y:S01]  /*5100*/  FMUL R91, R8, R155 ;  /* 0x0000009b085b7220 */ /* 0x008fe20000400000 */
[----:B------:R-:W-:Y:S02]  /*5110*/  @P2 IMAD.MOV.U32 R8, RZ, RZ, R168 ;  /* 0x000000ffff082224 */ /* 0x000fe400078e00a8 */
[----:B------:R-:W-:Y:S02]  /*5120*/  IMAD.X R9, RZ, RZ, R9, P1 ;  /* 0x000000ffff097224 */ /* 0x000fe400008e0609 */
[----:B------:R-:W-:Y:S01]  /*5130*/  FFMA R91, R150, R154, R91 ;  /* 0x0000009a965b7223 */ /* 0x000fe2000000005b */
[----:B------:R-:W-:Y:S01]  /*5140*/  ISETP.GT.AND P1, PT, R0, 0x79, P0 ;  /* 0x000000790000780c */ /* 0x000fe20000724270 */
[----:B------:R-:W-:-:S03]  /*5150*/  IMAD R90, R9, R14, RZ ;  /* 0x0000000e095a7224 */ /* 0x000fc600078e02ff */
[----:B------:R-:W-:Y:S01]  /*5160*/  F2FP.TF32.F32.PACK_B R91, R91 ;  /* 0x0000005bff5b723e */ /* 0x000fe200024050ff */
[----:B------:R-:W-:-:S05]  /*5170*/  @P2 IMAD.MOV.U32 R9, RZ, RZ, R169 ;  /* 0x000000ffff092224 */ /* 0x000fca00078e00a9 */
[----:B------:R3:W-:Y:S03]  /*5180*/  @P2 STG.E desc[UR36][R8.64+0x1e0], R91 ;  /* 0x0001e05b08002986 */ /* 0x0007e6000c101924 */
[----:B------:R-:W-:Y:S05]  /*5190*/  @!P1 BRA `(.L_x_153) ;  /* 0x0000000000049947 */ /* 0x000fea0003800000 */
[----:B------:R0:W5:Y:S02]  /*51a0*/  LDG.E.LTC128B R172, desc[UR36][R88.64+0x1e4] ;  /* 0x0001e42458ac7981 */ /* 0x000164000c1e1920 */
.L_x_153:
[----:B------:R-:W-:Y:S05]  /*51b0*/  BSYNC B1 ;  /* 0x0000000000017941 */ /* 0x000fea0003800000 */
.L_x_152:
[----:B0-2--5:R-:W-:Y:S01]  /*51c0*/  LOP3.LUT R88, R172, 0xffffe000, RZ, 0xc0, !PT ;  /* 0xffffe000ac587812 */ /* 0x025fe200078ec0ff */
[----:B------:R-:W-:Y:S01]  /*51d0*/  IMAD R97, R153, R15, R90 ;  /* 0x0000000f99617224 */ /* 0x000fe200078e025a */
[----:B------:R-:W-:Y:S01]  /*51e0*/  ISETP.GT.AND P0, PT, R3, 0x80, PT ;  /* 0x000000800300780c */ /* 0x000fe20003f04270 */
[----:B---3--:R-:W-:-:S04]  /*51f0*/  IMAD.WIDE.U32 R8, R153, R14, R156 ;  /* 0x0000000e99087225 */ /* 0x008fc800078e009c */
[----:B------:R-:W-:Y:S01]  /*5200*/  FMUL R88, R88, R155 ;  /* 0x0000009b58587220 */ /* 0x000fe20000400000 */
[----:B------:R-:W-:Y:S01]  /*5210*/  ISETP.GT.AND P3, PT, R0, RZ, P0 ;  /* 0x000000ff0000720c */ /* 0x000fe20000764270 */
[----:B------:R-:W-:Y:S02]  /*5220*/  IMAD.IADD R9, R9, 0x1, R97 ;  /* 0x0000000109097824 */ /* 0x000fe400078e0261 */
[----:B------:R-:W-:Y:S01]  /*5230*/  FFMA R151, R151, R154, R88 ;  /* 0x0000009a97977223 */ /* 0x000fe20000000058 */
[----:B------:R-:W-:-:S04]  /*5240*/  LEA R88, P2, R8, R10, 0x2 ;  /* 0x0000000a08587211 */ /* 0x000fc800078410ff */
[----:B------:R-:W-:Y:S02]  /*5250*/  F2FP.TF32.F32.PACK_B R151, R151 ;  /* 0x00000097ff97723e */ /* 0x000fe400024050ff */
[----:B------:R-:W-:-:S03]  /*5260*/  LEA.HI.X R89, R8, R11, R9, 0x2, P2 ;  /* 0x0000000b08597211 */ /* 0x000fc600010f1409 */
[----:B------:R0:W-:Y:S04]  /*5270*/  @P1 STG.E desc[UR36][R168.64+0x1e4], R151 ;  /* 0x0001e497a8001986 */ /* 0x0001e8000c101924 */
[----:B------:R-:W2:Y:S01]  /*5280*/  @P3 LDG.E.LTC128B R172, desc[UR36][R88.64] ;  /* 0x0000002458ac3981 */ /* 0x000ea2000c1e1920 */
[----:B------:R-:W-:Y:S01]  /*5290*/  IMAD.WIDE.U32 R8, R153, R14, R6 ;  /* 0x0000000e99087225 */ /* 0x000fe200078e0006 */
[----:B------:R-:W-:Y:S01]  /*52a0*/  SHF.L.U64.HI R95, R4, 0x9, R5 ;  /* 0x00000009045f7819 */ /* 0x000fe20000010205 */
[----:B------:R-:W-:Y:S01]  /*52b0*/  BSSY B1, `(.L_x_154) ;  /* 0x0000011000017945 */ /* 0x000fe20003800000 */
[----:B------:R-:W-:Y:S01]  /*52c0*/  ISETP.GT.AND P2, PT, R0, 0x1, P0 ;  /* 0x000000010000780c */ /* 0x000fe20000744270 */
[----:B------:R-:W-:Y:S02]  /*52d0*/  IMAD.IADD R9, R97, 0x1, R9 ;  /* 0x0000000161097824 */ /* 0x000fe400078e0209 */
[----:B------:R-:W-:Y:S01]  /*52e0*/  IMAD.SHL.U32 R93, R4, 0x200, RZ ;  /* 0x00000200045d7824 */ /* 0x000fe200078e00ff */
[----:B--2---:R-:W-:-:S05]  /*52f0*/  LOP3.LUT R90, R172, 0xffffe000, RZ, 0xc0, !PT ;  /* 0xffffe000ac5a7812 */ /* 0x004fca00078ec0ff */
[----:B------:R-:W-:Y:S01]  /*5300*/  FMUL R15, R90, R155 ;  /* 0x0000009b5a0f7220 */ /* 0x000fe20000400000 */
[----:B------:R-:W-:Y:S01]  /*5310*/  IMAD.WIDE.U32 R90, R23, R12, R8 ;  /* 0x0000000c175a7225 */ /* 0x000fe200078e0008 */
[----:B------:R-:W-:-:S03]  /*5320*/  IADD3 R8, P1, R93, R158, RZ ;  /* 0x0000009e5d087210 */ /* 0x000fc60007f3e0ff */
[----:B------:R-:W-:Y:S01]  /*5330*/  FFMA R15, R24, R154, R15 ;  /* 0x0000009a180f7223 */ /* 0x000fe2000000000f */
[----:B------:R-:W-:Y:S01]  /*5340*/  IMAD.IADD R5, R13, 0x1, R91 ;  /* 0x000000010d057824 */ /* 0x000fe200078e025b */
[C---:B------:R-:W-:Y:S01]  /*5350*/  LEA R4, P4, R90.reuse, R10, 0x2 ;  /* 0x0000000a5a047211 */ /* 0x040fe200078810ff */
[----:B------:R-:W-:Y:S02]  /*5360*/  IMAD.X R9, R95, 0x1, R159, P1 ;  /* 0x000000015f097824 */ /* 0x000fe400008e069f */
[----:B------:R-:W-:Y:S02]  /*5370*/  F2FP.TF32.F32.PACK_B R15, R15 ;  /* 0x0000000fff0f723e */ /* 0x000fe400024050ff */
[----:B------:R-:W-:-:S03]  /*5380*/  LEA.HI.X R5, R90, R11, R5, 0x2, P4 ;  /* 0x0000000b5a057211 */ /* 0x000fc600020f1405 */
[----:B------:R0:W-:Y:S01]  /*5390*/  @P3 STG.E desc[UR36][R8.64], R15 ;  /* 0x0000000f08003986 */ /* 0x0001e2000c101924 */
[----:B------:R-:W-:Y:S05]  /*53a0*/  @!P2 BRA `(.L_x_155) ;  /* 0x000000000004a947 */ /* 0x000fea0003800000 */
[----:B------:R2:W5:Y:S02]  /*53b0*/  LDG.E.LTC128B R172, desc[UR36][R4.64+0x4] ;  /* 0x0000042404ac7981 */ /* 0x000564000c1e1920 */
.L_x_155:
[----:B------:R-:W-:Y:S05]  /*53c0*/  BSYNC B1 ;  /* 0x0000000000017941 */ /* 0x000fea0003800000 */
.L_x_154:
[----:B-----5:R-:W-:Y:S01]  /*53d0*/  LOP3.LUT R24, R172, 0xffffe000, RZ, 0xc0, !PT ;  /* 0xffffe000ac187812 */ /* 0x020fe200078ec0ff */
[----:B0-----:R-:W-:Y:S01]  /*53e0*/  IMAD.WIDE.U32 R14, R153, R14, R160 ;  /* 0x0000000e990e7225 */ /* 0x001fe200078e00a0 */
[----:B------:R-:W-:Y:S01]  /*53f0*/  ISETP.GT.AND P1, PT, R3, 0x88, PT ;  /* 0x000000880300780c */ /* 0x000fe20003f24270 */
[----:B------:R-:W-:Y:S02]  /*5400*/  BSSY B1, `(.L_x_156) ;  /* 0x000000f000017945 */ /* 0x000fe40003800000 */
[----:B------:R-:W-:Y:S01]  /*5410*/  FMUL R24, R24, R155 ;  /* 0x0000009b18187220 */ /* 0x000fe20000400000 */
[----:B------:R-:W-:Y:S01]  /*5420*/  ISETP.GT.AND P3, PT, R0, RZ, P1 ;  /* 0x000000ff0000720c */ /* 0x000fe20000f64270 */
[----:B------:R-:W-:Y:S01]  /*5430*/  IMAD.IADD R97, R97, 0x1, R15 ;  /* 0x0000000161617824 */ /* 0x000fe200078e020f */
[----:B------:R-:W-:Y:S01]  /*5440*/  IADD3 R20, P5, R20, R14, RZ ;  /* 0x0000000e14147210 */ /* 0x000fe20007fbe0ff */
[----:B------:R-:W-:Y:S01]  /*5450*/  FFMA R25, R25, R154, R24 ;  /* 0x0000009a19197223 */ /* 0x000fe20000000018 */
[----:B------:R-:W-:-:S03]  /*5460*/  IADD3 R14, P4, R6, R14, RZ ;  /* 0x0000000e060e7210 */ /* 0x000fc60007f9e0ff */
[----:B------:R-:W-:Y:S01]  /*5470*/  IMAD.X R156, R97, 0x1, R157, P5 ;  /* 0x00000001619c7824 */ /* 0x000fe200028e069d */
[----:B------:R-:W-:Y:S01]  /*5480*/  F2FP.TF32.F32.PACK_B R25, R25 ;  /* 0x00000019ff19723e */ /* 0x000fe200024050ff */
[----:B------:R-:W-:Y:S01]  /*5490*/  IMAD.X R15, R7, 0x1, R97, P4 ;  /* 0x00000001070f7824 */ /* 0x000fe200020e0661 */
[----:B------:R-:W-:-:S03]  /*54a0*/  LEA R6, P5, R20, R10, 0x2 ;  /* 0x0000000a14067211 */ /* 0x000fc600078a10ff */
[----:B------:R0:W-:Y:S01]  /*54b0*/  @P2 STG.E desc[UR36][R8.64+0x4], R25 ;  /* 0x0000041908002986 */ /* 0x0001e2000c101924 */
[----:B------:R-:W-:Y:S01]  /*54c0*/  LEA.HI.X R7, R20, R11, R156, 0x2, P5 ;  /* 0x0000000b14077211 */ /* 0x000fe200028f149c */
[----:B------:R-:W-:Y:S08]  /*54d0*/  @!P3 BRA `(.L_x_157) ;  /* 0x000000000004b947 */ /* 0x000ff00003800000 */
[----:B------:R3:W5:Y:S02]  /*54e0*/  LDG.E.LTC128B R172, desc[UR36][R6.64] ;  /* 0x0000002406ac7981 */ /* 0x000764000c1e1920 */
.L_x_157:
[----:B------:R-:W-:Y:S05]  /*54f0*/  BSYNC B1 ;  /* 0x0000000000017941 */ /* 0x000fea0003800000 */
.L_x_156:
[----:B---3-5:R-:W-:Y:S01]  /*5500*/  LOP3.LUT R6, R172, 0xffffe000, RZ, 0xc0, !PT ;  /* 0xffffe000ac067812 */ /* 0x028fe200078ec0ff */
[----:B------:R-:W-:Y:S01]  /*5510*/  IMAD.WIDE.U32 R14, R23, R12, R14 ;  /* 0x0000000c170e7225 */ /* 0x000fe200078e000e */
[----:B------:R-:W-:Y:S01]  /*5520*/  ISETP.GT.AND P2, PT, R0, 0x1, P1 ;  /* 0x000000010000780c */ /* 0x000fe20000f44270 */
[----:B------:R-:W-:Y:S02]  /*5530*/  BSSY B1, `(.L_x_158) ;  /* 0x000000c000017945 */ /* 0x000fe40003800000 */
[----:B------:R-:W-:Y:S01]  /*5540*/  FMUL R3, R6, R155 ;  /* 0x0000009b06037220 */ /* 0x000fe20000400000 */
[----:B------:R-:W-:Y:S01]  /*5550*/  IADD3 R6, P4, R8, R165, RZ ;  /* 0x000000a508067210 */ /* 0x000fe20007f9e0ff */
[----:B------:R-:W-:Y:S01]  /*5560*/  IMAD.IADD R13, R13, 0x1, R15 ;  /* 0x000000010d0d7824 */ /* 0x000fe200078e020f */
[----:B------:R-:W-:Y:S01]  /*5570*/  LEA R10, P5, R14, R10, 0x2 ;  /* 0x0000000a0e0a7211 */ /* 0x000fe200078a10ff */
[----:B------:R-:W-:Y:S02]  /*5580*/  FFMA R3, R26, R154, R3 ;  /* 0x0000009a1a037223 */ /* 0x000fe40000000003 */
[----:B------:R-:W-:Y:S01]  /*5590*/  IMAD.X R7, R9, 0x1, R167, P4 ;  /* 0x0000000109077824 */ /* 0x000fe200020e06a7 */
[----:B------:R-:W-:-:S02]  /*55a0*/  LEA.HI.X R11, R14, R11, R13, 0x2, P5 ;  /* 0x0000000b0e0b7211 */ /* 0x000fc400028f140d */
[----:B------:R-:W-:-:S05]  /*55b0*/  F2FP.TF32.F32.PACK_B R3, R3 ;  /* 0x00000003ff03723e */ /* 0x000fca00024050ff */
[----:B------:R3:W-:Y:S01]  /*55c0*/  @P3 STG.E desc[UR36][R6.64], R3 ;  /* 0x0000000306003986 */ /* 0x0007e2000c101924 */
[----:B------:R-:W-:Y:S05]  /*55d0*/  @!P2 BRA `(.L_x_159) ;  /* 0x000000000004a947 */ /* 0x000fea0003800000 */
[----:B------:R0:W5:Y:S02]  /*55e0*/  LDG.E.LTC128B R172, desc[UR36][R10.64+0x4] ;  /* 0x000004240aac7981 */ /* 0x000164000c1e1920 */
.L_x_159:
[----:B------:R-:W-:Y:S05]  /*55f0*/  BSYNC B1 ;  /* 0x0000000000017941 */ /* 0x000fea0003800000 */
.L_x_158:
[----:B-----5:R-:W-:Y:S01]  /*5600*/  LOP3.LUT R12, R172, 0xffffe000, RZ, 0xc0, !PT ;  /* 0xffffe000ac0c7812 */ /* 0x020fe200078ec0ff */
[----:B------:R-:W-:Y:S01]  /*5610*/  BSSY B1, `(.L_x_160) ;  /* 0x0000008000017945 */ /* 0x000fe20003800000 */
[----:B------:R-:W-:-:S03]  /*5620*/  ISETP.GT.AND P3, PT, R0, 0x8, P0 ;  /* 0x000000080000780c */ /* 0x000fc60000764270 */
[----:B------:R-:W-:-:S04]  /*5630*/  FMUL R12, R12, R155 ;  /* 0x0000009b0c0c7220 */ /* 0x000fc80000400000 */
[----:B------:R-:W-:-:S05]  /*5640*/  FFMA R27, R27, R154, R12 ;  /* 0x0000009a1b1b7223 */ /* 0x000fca000000000c */
[----:B------:R-:W-:-:S05]  /*5650*/  F2FP.TF32.F32.PACK_B R27, R27 ;  /* 0x0000001bff1b723e */ /* 0x000fca00024050ff */
[----:B------:R0:W-:Y:S01]  /*5660*/  @P2 STG.E desc[UR36][R6.64+0x4], R27 ;  /* 0x0000041b06002986 */ /* 0x0001e2000c101924 */
[----:B------:R-:W-:Y:S05]  /*5670*/  @!P3 BRA `(.L_x_161) ;  /* 0x000000000004b947 */ /* 0x000fea0003800000 */
[----:B------:R0:W5:Y:S02]  /*5680*/  LDG.E.LTC128B R172, desc[UR36][R4.64+0x20] ;  /* 0x0000202404ac7981 */ /* 0x000164000c1e1920 */
.L_x_161:
[----:B------:R-:W-:Y:S05]  /*5690*/  BSYNC B1 ;  /* 0x0000000000017941 */ /* 0x000fea0003800000 */
.L_x_160:
[----:B0--3-5:R-:W-:Y:S01]  /*56a0*/  LOP3.LUT R6, R172, 0xffffe000, RZ, 0xc0, !PT ;  /* 0xffffe000ac067812 */ /* 0x029fe200078ec0ff */
[----:B------:R-:W-:Y:S01]  /*56b0*/  IMAD.MOV.U32 R7, RZ, RZ, R9 ;  /* 0x000000ffff077224 */ /* 0x000fe200078e0009 */
[----:B------:R-:W-:Y:S01]  /*56c0*/  ISETP.GT.AND P2, PT, R0, 0x9, P0 ;  /* 0x000000090000780c */ /* 0x000fe20000744270 */
[----:B------:R-:W-:Y:S02]  /*56d0*/  BSSY B1, `(.L_x_162) ;  /* 0x0000008000017945 */ /* 0x000fe40003800000 */
[----:B------:R-:W-:Y:S01]  /*56e0*/  FMUL R3, R6, R155 ;  /* 0x0000009b06037220 */ /* 0x000fe20000400000 */
[----:B------:R-:W-:-:S03]  /*56f0*/  IMAD.MOV.U32 R6, RZ, RZ, R8 ;  /* 0x000000ffff067224 */ /* 0x000fc600078e0008 */
[----:B------:R-:W-:-:S05]  /*5700*/  FFMA R3, R28, R154, R3 ;  /* 0x0000009a1c037223 */ /* 0x000fca0000000003 */
[----:B------:R-:W-:-:S05]  /*5710*/  F2FP.TF32.F32.PACK_B R3, R3 ;  /* 0x00000003ff03723e */ /* 0x000fca00024050ff */
[----:B------:R0:W-:Y:S01]  /*5720*/  @P3 STG.E desc[UR36][R6.64+0x20], R3 ;  /* 0x0000200306003986 */ /* 0x0001e2000c101924 */
[----:B------:R-:W-:Y:S05]  /*5730*/  @!P2 BRA `(.L_x_163) ;  /* 0x000000000004a947 */ /* 0x000fea0003800000 */
[----:B------:R3:W5:Y:S02]  /*5740*/  LDG.E.LTC128B R172, desc[UR36][R4.64+0x24] ;  /* 0x0000242404ac7981 */ /* 0x000764000c1e1920 */
.L_x_163:
[----:B------:R-:W-:Y:S05]  /*5750*/  BSYNC B1 ;  /* 0x0000000000017941 */ /* 0x000fea0003800000 */
.L_x_162:
        /* <DEDUP_REMOVED lines=9> */
.L_x_165:
[----:B------:R-:W-:Y:S05]  /*57f0*/  BSYNC B1 ;  /* 0x0000000000017941 */ /* 0x000fea0003800000 */
.L_x_164:
[----:B-----5:R-:W-:Y:S01]  /*5800*/  LOP3.LUT R12, R172, 0xffffe000, RZ, 0xc0, !PT ;  /* 0xffffe000ac0c7812 */ /* 0x020fe200078ec0ff */
[----:B------:R-:W-:Y:S01]  /*5810*/  BSSY B1, `(.L_x_166) ;  /* 0x000000a000017945 */ /* 0x000fe20003800000 */
[----:B------:R-:W-:Y:S02]  /*5820*/  IADD3 R8, P3, R165, R8, RZ ;  /* 0x00000008a5087210 */ /* 0x000fe40007f7e0ff */
[----:B------:R-:W-:Y:S01]  /*5830*/  ISETP.GT.AND P2, PT, R0, 0x9, P1 ;  /* 0x000000090000780c */ /* 0x000fe20000f44270 */
[----:B0-----:R-:W-:Y:S02]  /*5840*/  FMUL R3, R12, R155 ;  /* 0x0000009b0c037220 */ /* 0x001fe40000400000 */
[----:B------:R-:W-:Y:S02]  /*5850*/  IMAD.X R9, R167, 0x1, R9, P3 ;  /* 0x00000001a7097824 */ /* 0x000fe400018e0609 */
[----:B------:R-:W-:-:S05]  /*5860*/  FFMA R3, R30, R154, R3 ;  /* 0x0000009a1e037223 */ /* 0x000fca0000000003 */
[----:B------:R-:W-:-:S05]  /*5870*/  F2FP.TF32.F32.PACK_B R3, R3 ;  /* 0x00000003ff03723e */ /* 0x000fca00024050ff */
[----:B------:R0:W-:Y:S01]  /*5880*/  @P4 STG.E desc[UR36][R8.64+0x20], R3 ;  /* 0x0000200308004986 */ /* 0x0001e2000c101924 */
[----:B------:R-:W-:Y:S05]  /*5890*/  @!P2 BRA `(.L_x_167) ;  /* 0x000000000004a947 */ /* 0x000fea0003800000 */
[----:B------:R0:W5:Y:S02]  /*58a0*/  LDG.E.LTC128B R172, desc[UR36][R10.64+0x24] ;  /* 0x000024240aac7981 */ /* 0x000164000c1e1920 */
.L_x_167:
[----:B------:R-:W-:Y:S05]  /*58b0*/  BSYNC B1 ;  /* 0x0000000000017941 */ /* 0x000fea0003800000 */
.L_x_166:
[----:B0----5:R-:W-:Y:S01]  /*58c0*/  LOP3.LUT R8, R172, 0xffffe000, RZ, 0xc0, !PT ;  /* 0xffffe000ac087812 */ /* 0x021fe200078ec0ff */
[----:B------:R-:W-:Y:S01]  /*58d0*/  BSSY B1, `(.L_x_168) ;  /* 0x000000a000017945 */ /* 0x000fe20003800000 */
[----:B------:R-:W-:-:S03]  /*58e0*/  ISETP.GT.AND P3, PT, R0, 0x10, P0 ;  /* 0x000000100000780c */ /* 0x000fc60000764270 */
[----:B------:R-:W-:Y:S01]  /*58f0*/  FMUL R12, R8, R155 ;  /* 0x0000009b080c7220 */ /* 0x000fe20000400000 */
[----:B------:R-:W-:-:S03]  /*5900*/  IADD3 R8, P4, P5, R165, R158, R93 ;  /* 0x0000009ea5087210 */ /* 0x000fc60007d9e05d */
[----:B------:R-:W-:Y:S01]  /*5910*/  FFMA R31, R31, R154, R12 ;  /* 0x0000009a1f1f7223 */ /* 0x000fe2000000000c */
[----:B------:R-:W-:-:S04]  /*5920*/  IADD3.X R9, R167, R159, R95, P4, P5 ;  /* 0x0000009fa7097210 */ /* 0x000fc800027ea45f */
[----:B------:R-:W-:-:S05]  /*5930*/  F2FP.TF32.F32.PACK_B R31, R31 ;  /* 0x0000001fff1f723e */ /* 0x000fca00024050ff */
[----:B------:R0:W-:Y:S01]  /*5940*/  @P2 STG.E desc[UR36][R8.64+0x24], R31 ;  /* 0x0000241f08002986 */ /* 0x0001e2000c101924 */
[----:B------:R-:W-:Y:S05]  /*5950*/  @!P3 BRA `(.L_x_169) ;  /* 0x000000000004b947 */ /* 0x000fea0003800000 */
[----:B------:R0:W5:Y:S02]  /*5960*/  LDG.E.LTC128B R172, desc[UR36][R4.64+0x40] ;  /* 0x0000402404ac7981 */ /* 0x000164000c1e1920 */
.L_x_169:
[----:B------:R-:W-:Y:S05]  /*5970*/  BSYNC B1 ;  /* 0x0000000000017941 */ /* 0x000fea0003800000 */
.L_x_168:
        /* <DEDUP_REMOVED lines=9> */
.L_x_171:
[----:B------:R-:W-:Y:S05]  /*5a10*/  BSYNC B1 ;  /* 0x0000000000017941 */ /* 0x000fea0003800000 */
.L_x_170:
        /* <DEDUP_REMOVED lines=9> */
.L_x_173:
[----:B------:R-:W-:Y:S05]  /*5ab0*/  BSYNC B1 ;  /* 0x0000000000017941 */ /* 0x000fea0003800000 */
.L_x_172:
[----:B-----5:R-:W-:Y:S01]  /*5ac0*/  LOP3.LUT R12, R172, 0xffffe000, RZ, 0xc0, !PT ;  /* 0xffffe000ac0c7812 */ /* 0x020fe200078ec0ff */
[----:B------:R-:W-:Y:S01]  /*5ad0*/  BSSY B1, `(.L_x_174) ;  /* 0x0000008000017945 */ /* 0x000fe20003800000 */
[----:B------:R-:W-:-:S03]  /*5ae0*/  ISETP.GT.AND P2, PT, R0, 0x11, P1 ;  /* 0x000000110000780c */ /* 0x000fc60000f44270 */
[----:B0-----:R-:W-:-:S04]  /*5af0*/  FMUL R3, R12, R155 ;  /* 0x0000009b0c037220 */ /* 0x001fc80000400000 */
[----:B------:R-:W-:-:S05]  /*5b00*/  FFMA R3, R34, R154, R3 ;  /* 0x0000009a22037223 */ /* 0x000fca0000000003 */
[----:B------:R-:W-:-:S05]  /*5b10*/  F2FP.TF32.F32.PACK_B R3, R3 ;  /* 0x00000003ff03723e */ /* 0x000fca00024050ff */
[----:B------:R0:W-:Y:S01]  /*5b20*/  @P3 STG.E desc[UR36][R8.64+0x40], R3 ;  /* 0x0000400308003986 */ /* 0x0001e2000c101924 */
[----:B------:R-:W-:Y:S05]  /*5b30*/  @!P2 BRA `(.L_x_175) ;  /* 0x000000000004a947 */ /* 0x000fea0003800000 */
[----:B------:R0:W5:Y:S02]  /*5b40*/  LDG.E.LTC128B R172, desc[UR36][R10.64+0x44] ;  /* 0x000044240aac7981 */ /* 0x000164000c1e1920 */
.L_x_175:
[----:B------:R-:W-:Y:S05]  /*5b50*/  BSYNC B1 ;  /* 0x0000000000017941 */ /* 0x000fea0003800000 */
.L_x_174:
        /* <DEDUP_REMOVED lines=9> */
.L_x_177:
[----:B------:R-:W-:Y:S05]  /*5bf0*/  BSYNC B1 ;  /* 0x0000000000017941 */ /* 0x000fea0003800000 */
.L_x_176:
        /* <DEDUP_REMOVED lines=9> */
.L_x_179:
[----:B------:R-:W-:Y:S05]  /*5c90*/  BSYNC B1 ;  /* 0x0000000000017941 */ /* 0x000fea0003800000 */
.L_x_178:
        /* <DEDUP_REMOVED lines=9> */
.L_x_181:
[----:B------:R-:W-:Y:S05]  /*5d30*/  BSYNC B1 ;  /* 0x0000000000017941 */ /* 0x000fea0003800000 */
.L_x_180:
        /* <DEDUP_REMOVED lines=9> */
.L_x_183:
[----:B------:R-:W-:Y:S05]  /*5dd0*/  BSYNC B1 ;  /* 0x0000000000017941 */ /* 0x000fea0003800000 */
.L_x_182:
        /* <DEDUP_REMOVED lines=9> */
.L_x_185:
[----:B------:R-:W-:Y:S05]  /*5e70*/  BSYNC B1 ;  /* 0x0000000000017941 */ /* 0x000fea0003800000 */
.L_x_184:
        /* <DEDUP_REMOVED lines=9> */
.L_x_187:
[----:B------:R-:W-:Y:S05]  /*5f10*/  BSYNC B1 ;  /* 0x0000000000017941 */ /* 0x000fea0003800000 */
.L_x_186:
        /* <DEDUP_REMOVED lines=9> */
.L_x_189:
[----:B------:R-:W-:Y:S05]  /*5fb0*/  BSYNC B1 ;  /* 0x0000000000017941 */ /* 0x000fea0003800000 */
.L_x_188:
        /* <DEDUP_REMOVED lines=9> */
.L_x_191:
[----:B------:R-:W-:Y:S05]  /*6050*/  BSYNC B1 ;  /* 0x0000000000017941 */ /* 0x000fea0003800000 */
.L_x_190:
        /* <DEDUP_REMOVED lines=9> */
.L_x_193:
[----:B------:R-:W-:Y:S05]  /*60f0*/  BSYNC B1 ;  /* 0x0000000000017941 */ /* 0x000fea0003800000 */
.L_x_192:
        /* <DEDUP_REMOVED lines=9> */
.L_x_195:
[----:B------:R-:W-:Y:S05]  /*6190*/  BSYNC B1 ;  /* 0x0000000000017941 */ /* 0x000fea0003800000 */
.L_x_194:
        /* <DEDUP_REMOVED lines=9> */
.L_x_197:
[----:B------:R-:W-:Y:S05]  /*6230*/  BSYNC B1 ;  /* 0x0000000000017941 */ /* 0x000fea0003800000 */
.L_x_196:
        /* <DEDUP_REMOVED lines=9> */
.L_x_199:
[----:B------:R-:W-:Y:S05]  /*62d0*/  BSYNC B1 ;  /* 0x0000000000017941 */ /* 0x000fea0003800000 */
.L_x_198:
        /* <DEDUP_REMOVED lines=9> */
.L_x_201:
[----:B------:R-:W-:Y:S05]  /*6370*/  BSYNC B1 ;  /* 0x0000000000017941 */ /* 0x000fea0003800000 */
.L_x_200:
        /* <DEDUP_REMOVED lines=9> */
.L_x_203:
[----:B------:R-:W-:Y:S05]  /*6410*/  BSYNC B1 ;  /* 0x0000000000017941 */ /* 0x000fea0003800000 */
.L_x_202:
        /* <DEDUP_REMOVED lines=9> */
.L_x_205:
[----:B------:R-:W-:Y:S05]  /*64b0*/  BSYNC B1 ;  /* 0x0000000000017941 */ /* 0x000fea0003800000 */
.L_x_204:
        /* <DEDUP_REMOVED lines=9> */
.L_x_207:
[----:B------:R-:W-:Y:S05]  /*6550*/  BSYNC B1 ;  /* 0x0000000000017941 */ /* 0x000fea0003800000 */
.L_x_206:
        /* <DEDUP_REMOVED lines=9> */
.L_x_209:
[----:B------:R-:W-:Y:S05]  /*65f0*/  BSYNC B1 ;  /* 0x0000000000017941 */ /* 0x000fea0003800000 */
.L_x_208:
        /* <DEDUP_REMOVED lines=9> */
.L_x_211:
[----:B------:R-:W-:Y:S05]  /*6690*/  BSYNC B1 ;  /* 0x0000000000017941 */ /* 0x000fea0003800000 */
.L_x_210:
        /* <DEDUP_REMOVED lines=9> */
.L_x_213:
[----:B------:R-:W-:Y:S05]  /*6730*/  BSYNC B1 ;  /* 0x0000000000017941 */ /* 0x000fea0003800000 */
.L_x_212:
        /* <DEDUP_REMOVED lines=9> */
.L_x_215:
[----:B------:R-:W-:Y:S05]  /*67d0*/  BSYNC B1 ;  /* 0x0000000000017941 */ /* 0x000fea0003800000 */
.L_x_214:
        /* <DEDUP_REMOVED lines=9> */
.L_x_217:
[----:B------:R-:W-:Y:S05]  /*6870*/  BSYNC B1 ;  /* 0x0000000000017941 */ /* 0x000fea0003800000 */
.L_x_216:
        /* <DEDUP_REMOVED lines=9> */
.L_x_219:
[----:B------:R-:W-:Y:S05]  /*6910*/  BSYNC B1 ;  /* 0x0000000000017941 */ /* 0x000fea0003800000 */
.L_x_218:
        /* <DEDUP_REMOVED lines=9> */
.L_x_221:
[----:B------:R-:W-:Y:S05]  /*69b0*/  BSYNC B1 ;  /* 0x0000000000017941 */ /* 0x000fea0003800000 */
.L_x_220:
        /* <DEDUP_REMOVED lines=9> */
.L_x_223:
[----:B------:R-:W-:Y:S05]  /*6a50*/  BSYNC B1 ;  /* 0x0000000000017941 */ /* 0x000fea0003800000 */
.L_x_222:
        /* <DEDUP_REMOVED lines=9> */
.L_x_225:
[----:B------:R-:W-:Y:S05]  /*6af0*/  BSYNC B1 ;  /* 0x0000000000017941 */ /* 0x000fea0003800000 */
.L_x_224:
        /* <DEDUP_REMOVED lines=9> */
.L_x_227:
[----:B------:R-:W-:Y:S05]  /*6b90*/  BSYNC B1 ;  /* 0x0000000000017941 */ /* 0x000fea0003800000 */
.L_x_226:
        /* <DEDUP_REMOVED lines=9> */
.L_x_229:
[----:B------:R-:W-:Y:S05]  /*6c30*/  BSYNC B1 ;  /* 0x0000000000017941 */ /* 0x000fea0003800000 */
.L_x_228:
        /* <DEDUP_REMOVED lines=9> */
.L_x_231:
[----:B------:R-:W-:Y:S05]  /*6cd0*/  BSYNC B1 ;  /* 0x0000000000017941 */ /* 0x000fea0003800000 */
.L_x_230:
        /* <DEDUP_REMOVED lines=9> */
.L_x_233:
[----:B------:R-:W-:Y:S05]  /*6d70*/  BSYNC B1 ;  /* 0x0000000000017941 */ /* 0x000fea0003800000 */
.L_x_232:
        /* <DEDUP_REMOVED lines=9> */
.L_x_235:
[----:B------:R-:W-:Y:S05]  /*6e10*/  BSYNC B1 ;  /* 0x0000000000017941 */ /* 0x000fea0003800000 */
.L_x_234:
        /* <DEDUP_REMOVED lines=9> */
.L_x_237:
[----:B------:R-:W-:Y:S05]  /*6eb0*/  BSYNC B1 ;  /* 0x0000000000017941 */ /* 0x000fea0003800000 */
.L_x_236:
        /* <DEDUP_REMOVED lines=9> */
.L_x_239:
[----:B------:R-:W-:Y:S05]  /*6f50*/  BSYNC B1 ;  /* 0x0000000000017941 */ /* 0x000fea0003800000 */
.L_x_238:
        /* <DEDUP_REMOVED lines=9> */
.L_x_241:
[----:B------:R-:W-:Y:S05]  /*6ff0*/  BSYNC B1 ;  /* 0x0000000000017941 */ /* 0x000fea0003800000 */
.L_x_240:
        /* <DEDUP_REMOVED lines=9> */
.L_x_243:
[----:B------:R-:W-:Y:S05]  /*7090*/  BSYNC B1 ;  /* 0x0000000000017941 */ /* 0x000fea0003800000 */
.L_x_242:
        /* <DEDUP_REMOVED lines=9> */
.L_x_245:
[----:B------:R-:W-:Y:S05]  /*7130*/  BSYNC B1 ;  /* 0x0000000000017941 */ /* 0x000fea0003800000 */
.L_x_244:
        /* <DEDUP_REMOVED lines=9> */
.L_x_247:
[----:B------:R-:W-:Y:S05]  /*71d0*/  BSYNC B1 ;  /* 0x0000000000017941 */ /* 0x000fea0003800000 */
.L_x_246:
        /* <DEDUP_REMOVED lines=9> */
.L_x_249:
[----:B------:R-:W-:Y:S05]  /*7270*/  BSYNC B1 ;  /* 0x0000000000017941 */ /* 0x000fea0003800000 */
.L_x_248:
        /* <DEDUP_REMOVED lines=9> */
.L_x_251:
[----:B------:R-:W-:Y:S05]  /*7310*/  BSYNC B1 ;  /* 0x0000000000017941 */ /* 0x000fea0003800000 */
.L_x_250:
        /* <DEDUP_REMOVED lines=9> */
.L_x_253:
[----:B------:R-:W-:Y:S05]  /*73b0*/  BSYNC B1 ;  /* 0x0000000000017941 */ /* 0x000fea0003800000 */
.L_x_252:
        /* <DEDUP_REMOVED lines=9> */
.L_x_255:
[----:B------:R-:W-:Y:S05]  /*7450*/  BSYNC B1 ;  /* 0x0000000000017941 */ /* 0x000fea0003800000 */
.L_x_254:
        /* <DEDUP_REMOVED lines=9> */
.L_x_257:
[----:B------:R-:W-:Y:S05]  /*74f0*/  BSYNC B1 ;  /* 0x0000000000017941 */ /* 0x000fea0003800000 */
.L_x_256:
        /* <DEDUP_REMOVED lines=9> */
.L_x_259:
[----:B------:R-:W-:Y:S05]  /*7590*/  BSYNC B1 ;  /* 0x0000000000017941 */ /* 0x000fea0003800000 */
.L_x_258:
        /* <DEDUP_REMOVED lines=9> */
.L_x_261:
[----:B------:R-:W-:Y:S05]  /*7630*/  BSYNC B1 ;  /* 0x0000000000017941 */ /* 0x000fea0003800000 */
.L_x_260:
        /* <DEDUP_REMOVED lines=9> */
.L_x_263:
[----:B------:R-:W-:Y:S05]  /*76d0*/  BSYNC B1 ;  /* 0x0000000000017941 */ /* 0x000fea0003800000 */
.L_x_262:
        /* <DEDUP_REMOVED lines=9> */
.L_x_265:
[----:B------:R-:W-:Y:S05]  /*7770*/  BSYNC B1 ;  /* 0x0000000000017941 */ /* 0x000fea0003800000 */
.L_x_264:
        /* <DEDUP_REMOVED lines=9> */
.L_x_267:
[----:B------:R-:W-:Y:S05]  /*7810*/  BSYNC B1 ;  /* 0x0000000000017941 */ /* 0x000fea0003800000 */
.L_x_266:
        /* <DEDUP_REMOVED lines=9> */
.L_x_269:
[----:B------:R-:W-:Y:S05]  /*78b0*/  BSYNC B1 ;  /* 0x0000000000017941 */ /* 0x000fea0003800000 */
.L_x_268:
        /* <DEDUP_REMOVED lines=9> */
.L_x_271:
[----:B------:R-:W-:Y:S05]  /*7950*/  BSYNC B1 ;  /* 0x0000000000017941 */ /* 0x000fea0003800000 */
.L_x_270:
        /* <DEDUP_REMOVED lines=9> */
.L_x_273:
[----:B------:R-:W-:Y:S05]  /*79f0*/  BSYNC B1 ;  /* 0x0000000000017941 */ /* 0x000fea0003800000 */
.L_x_272:
        /* <DEDUP_REMOVED lines=9> */
.L_x_275:
[----:B------:R-:W-:Y:S05]  /*7a90*/  BSYNC B1 ;  /* 0x0000000000017941 */ /* 0x000fea0003800000 */
.L_x_274:
[----:B0-23-5:R-:W-:Y:S01]  /*7aa0*/  LOP3.LUT R4, R172, 0xffffe000, RZ, 0xc0, !PT ;  /* 0xffffe000ac047812 */ /* 0x02dfe200078ec0ff */
        /* <DEDUP_REMOVED lines=8> */
.L_x_277:
[----:B------:R-:W-:Y:S05]  /*7b30*/  BSYNC B1 ;  /* 0x0000000000017941 */ /* 0x000fea0003800000 */
.L_x_276:
[----:B-----5:R-:W-:Y:S01]  /*7b40*/  LOP3.LUT R4, R172, 0xffffe000, RZ, 0xc0, !PT ;  /* 0xffffe000ac047812 */ /* 0x020fe200078ec0ff */
[----:B------:R-:W-:Y:S01]  /*7b50*/  @P2 IMAD.MOV.U32 R5, RZ, RZ, R9 ;  /* 0x000000ffff052224 */ /* 0x000fe200078e0009 */
[----:B------:R-:W-:Y:S01]  /*7b60*/  ISETP.GT.AND P1, PT, R0, 0x79, P1 ;  /* 0x000000790000780c */ /* 0x000fe20000f24270 */
[----:B------:R-:W-:Y:S02]  /*7b70*/  BSSY B1, `(.L_x_278) ;  /* 0x0000008000017945 */ /* 0x000fe40003800000 */
[----:B------:R-:W-:Y:S01]  /*7b80*/  FMUL R3, R4, R155 ;  /* 0x0000009b04037220 */ /* 0x000fe20000400000 */
[----:B------:R-:W-:-:S03]  /*7b90*/  @P2 IMAD.MOV.U32 R4, RZ, RZ, R8 ;  /* 0x000000ffff042224 */ /* 0x000fc600078e0008 */
[----:B------:R-:W-:-:S05]  /*7ba0*/  FFMA R3, R86, R154, R3 ;  /* 0x0000009a56037223 */ /* 0x000fca0000000003 */
[----:B------:R-:W-:-:S05]  /*7bb0*/  F2FP.TF32.F32.PACK_B R3, R3 ;  /* 0x00000003ff03723e */ /* 0x000fca00024050ff */
[----:B------:R3:W-:Y:S01]  /*7bc0*/  @P2 STG.E desc[UR36][R4.64+0x1e0], R3 ;  /* 0x0001e00304002986 */ /* 0x0007e2000c101924 */
[----:B------:R-:W-:Y:S05]  /*7bd0*/  @!P1 BRA `(.L_x_279) ;  /* 0x0000000000049947 */ /* 0x000fea0003800000 */
[----:B------:R0:W5:Y:S02]  /*7be0*/  LDG.E.LTC128B R172, desc[UR36][R10.64+0x1e4] ;  /* 0x0001e4240aac7981 */ /* 0x000164000c1e1920 */
.L_x_279:
[----:B------:R-:W-:Y:S05]  /*7bf0*/  BSYNC B1 ;  /* 0x0000000000017941 */ /* 0x000fea0003800000 */
.L_x_278:
[----:B------:R-:W-:Y:S05]  /*7c00*/  @!P1 BRA `(.L_x_280) ;  /* 0x00000024003c9947 */ /* 0x000fea0003800000 */
[----:B-----5:R-:W-:-:S05]  /*7c10*/  LOP3.LUT R172, R172, 0xffffe000, RZ, 0xc0, !PT ;  /* 0xffffe000acac7812 */ /* 0x020fca00078ec0ff */
[----:B------:R-:W-:-:S04]  /*7c20*/  FMUL R172, R172, R155 ;  /* 0x0000009bacac7220 */ /* 0x000fc80000400000 */
[----:B------:R-:W-:-:S05]  /*7c30*/  FFMA R87, R87, R154, R172 ;  /* 0x0000009a57577223 */ /* 0x000fca00000000ac */
[----:B------:R-:W-:-:S05]  /*7c40*/  F2FP.TF32.F32.PACK_B R87, R87 ;  /* 0x00000057ff57723e */ /* 0x000fca00024050ff */
[----:B------:R0:W-:Y:S01]  /*7c50*/  STG.E desc[UR36][R8.64+0x1e4], R87 ;  /* 0x0001e45708007986 */ /* 0x0001e2000c101924 */
[----:B------:R-:W-:Y:S05]  /*7c60*/  BRA `(.L_x_280) ;  /* 0x0000002400247947 */ /* 0x000fea0003800000 */
.L_x_29:
[----:B------:R-:W-:Y:S01]  /*7c70*/  ULDC.64 UR4, c[0x0][0x5c0] ;  /* 0x0001700000047ab9 */ /* 0x000fe20000000a00 */
[-C--:B------:R-:W-:Y:S01]  /*7c80*/  FMUL R15, R88, R154.reuse ;  /* 0x0000009a580f7220 */ /* 0x080fe20000400000 */
[----:B------:R-:W-:Y:S01]  /*7c90*/  LEA R6, P0, R168, UR4, 0x2 ;  /* 0x00000004a8067c11 */ /* 0x000fe2000f8010ff */
[----:B------:R-:W-:Y:S01]  /*7ca0*/  IMAD.SHL.U32 R11, R4, 0x20, RZ ;  /* 0x00000020040b7824 */ /* 0x000fe200078e00ff */
[----:B------:R-:W-:Y:S01]  /*7cb0*/  ISETP.GT.AND P5, PT, R0, 0x1, P3 ;  /* 0x000000010000780c */ /* 0x000fe20001fa4270 */
[-C--:B------:R-:W-:Y:S01]  /*7cc0*/  FMUL R89, R89, R154.reuse ;  /* 0x0000009a59597220 */ /* 0x080fe20000400000 */
[----:B------:R-:W-:Y:S01]  /*7cd0*/  LEA.HI.X R7, R168, UR5, R171, 0x2, P0 ;  /* 0x00000005a8077c11 */ /* 0x000fe200080f14ab */
[-C--:B------:R-:W-:Y:S01]  /*7ce0*/  FMUL R21, R90, R154.reuse ;  /* 0x0000009a5a157220 */ /* 0x080fe20000400000 */
[----:B------:R-:W-:Y:S01]  /*7cf0*/  ISETP.GT.AND P0, PT, R3, 0x8, PT ;  /* 0x000000080300780c */ /* 0x000fe20003f04270 */
[-C--:B------:R-:W-:Y:S01]  /*7d00*/  FMUL R91, R91, R154.reuse ;  /* 0x0000009a5b5b7220 */ /* 0x080fe20000400000 */
[----:B------:R-:W-:Y:S01]  /*7d10*/  F2FP.TF32.F32.PACK_B R15, R15 ;  /* 0x0000000fff0f723e */ /* 0x000fe200024050ff */
[-C--:B------:R-:W-:Y:S01]  /*7d20*/  FMUL R93, R93, R154.reuse ;  /* 0x0000009a5d5d7220 */ /* 0x080fe20000400000 */
[----:B------:R-:W-:Y:S01]  /*7d30*/  ISETP.GT.AND P1, PT, R0, RZ, P0 ;  /* 0x000000ff0000720c */ /* 0x000fe20000724270 */
[-C--:B------:R-:W-:Y:S01]  /*7d40*/  FMUL R23, R94, R154.reuse ;  /* 0x0000009a5e177220 */ /* 0x080fe20000400000 */
[----:B------:R-:W-:Y:S01]  /*7d50*/  ISETP.GT.AND P4, PT, R0, 0x1, P0 ;  /* 0x000000010000780c */ /* 0x000fe20000784270 */
[----:B------:R0:W-:Y:S01]  /*7d60*/  @P2 STG.E desc[UR36][R6.64], R15 ;  /* 0x0000000f06002986 */ /* 0x0001e2000c101924 */
[----:B------:R-:W-:Y:S01]  /*7d70*/  SHF.L.U64.HI R9, R4, 0x5, R5 ;  /* 0x0000000504097819 */ /* 0x000fe20000010205 */
[----:B------:R-:W-:Y:S01]  /*7d80*/  FMUL R95, R95, R154 ;  /* 0x0000009a5f5f7220 */ /* 0x000fe20000400000 */
[----:B------:R-:W-:Y:S01]  /*7d90*/  IADD3 R12, P2, R11, R6, RZ ;  /* 0x000000060b0c7210 */ /* 0x000fe20007f5e0ff */
[-C--:B------:R-:W-:Y:S01]  /*7da0*/  FMUL R97, R97, R154.reuse ;  /* 0x0000009a61617220 */ /* 0x080fe20000400000 */
[----:B------:R-:W-:Y:S01]  /*7db0*/  F2FP.TF32.F32.PACK_B R89, R89 ;  /* 0x00000059ff59723e */ /* 0x000fe200024050ff */
[-C--:B------:R-:W-:Y:S01]  /*7dc0*/  FMUL R99, R99, R154.reuse ;  /* 0x0000009a63637220 */ /* 0x080fe20000400000 */
[----:B------:R-:W-:Y:S01]  /*7dd0*/  F2FP.TF32.F32.PACK_B R21, R21 ;  /* 0x00000015ff15723e */ /* 0x000fe200024050ff */
[----:B------:R-:W-:Y:S01]  /*7de0*/  IMAD.X R13, R9, 0x1, R7, P2 ;  /* 0x00000001090d7824 */ /* 0x000fe200010e0607 */
[----:B------:R-:W-:Y:S01]  /*7df0*/  F2FP.TF32.F32.PACK_B R91, R91 ;  /* 0x0000005bff5b723e */ /* 0x000fe200024050ff */
[----:B------:R-:W-:Y:S01]  /*7e00*/  @P5 STG.E desc[UR36][R6.64+0x4], R89 ;  /* 0x0000045906005986 */ /* 0x000fe2000c101924 */
[----:B------:R-:W-:Y:S01]  /*7e10*/  ISETP.GT.AND P5, PT, R0, 0x8, P3 ;  /* 0x000000080000780c */ /* 0x000fe20001fa4270 */
[-C--:B0-----:R-:W-:Y:S01]  /*7e20*/  FMUL R15, R92, R154.reuse ;  /* 0x0000009a5c0f7220 */ /* 0x081fe20000400000 */
[C---:B------:R-:W-:Y:S01]  /*7e30*/  ISETP.GT.AND P2, PT, R0.reuse, 0x9, P3 ;  /* 0x000000090000780c */ /* 0x040fe20001f44270 */
[----:B------:R0:W-:Y:S01]  /*7e40*/  @P1 STG.E desc[UR36][R12.64], R21 ;  /* 0x000000150c001986 */ /* 0x0001e2000c101924 */
[C---:B------:R-:W-:Y:S01]  /*7e50*/  ISETP.GT.AND P1, PT, R0.reuse, 0x8, P0 ;  /* 0x000000080000780c */ /* 0x040fe20000724270 */
[-C--:B------:R-:W-:Y:S01]  /*7e60*/  FMUL R101, R101, R154.reuse ;  /* 0x0000009a65657220 */ /* 0x080fe20000400000 */
[----:B------:R-:W-:Y:S01]  /*7e70*/  F2FP.TF32.F32.PACK_B R15, R15 ;  /* 0x0000000fff0f723e */ /* 0x000fe200024050ff */
[----:B------:R-:W-:Y:S01]  /*7e80*/  @P4 STG.E desc[UR36][R12.64+0x4], R91 ;  /* 0x0000045b0c004986 */ /* 0x000fe2000c101924 */
[----:B------:R-:W-:Y:S01]  /*7e90*/  ISETP.GT.AND P4, PT, R0, 0x9, P0 ;  /* 0x000000090000780c */ /* 0x000fe20000784270 */
[-C--:B------:R-:W-:Y:S01]  /*7ea0*/  FMUL R103, R103, R154.reuse ;  /* 0x0000009a67677220 */ /* 0x080fe20000400000 */
[----:B------:R-:W-:Y:S01]  /*7eb0*/  F2FP.TF32.F32.PACK_B R93, R93 ;  /* 0x0000005dff5d723e */ /* 0x000fe200024050ff */
[-C--:B------:R-:W-:Y:S01]  /*7ec0*/  FMUL R105, R105, R154.reuse ;  /* 0x0000009a69697220 */ /* 0x080fe20000400000 */
[----:B------:R-:W-:Y:S01]  /*7ed0*/  F2FP.TF32.F32.PACK_B R23, R23 ;  /* 0x00000017ff17723e */ /* 0x000fe200024050ff */
[----:B------:R1:W-:Y:S01]  /*7ee0*/  @P5 STG.E desc[UR36][R6.64+0x20], R15 ;  /* 0x0000200f06005986 */ /* 0x0003e2000c101924 */
[----:B------:R-:W-:Y:S01]  /*7ef0*/  F2FP.TF32.F32.PACK_B R95, R95 ;  /* 0x0000005fff5f723e */ /* 0x000fe200024050ff */
[-C--:B0-----:R-:W-:Y:S01]  /*7f00*/  FMUL R21, R96, R154.reuse ;  /* 0x0000009a60157220 */ /* 0x081fe20000400000 */
[C---:B------:R-:W-:Y:S01]  /*7f10*/  ISETP.GT.AND P5, PT, R0.reuse, 0x10, P3 ;  /* 0x000000100000780c */ /* 0x040fe20001fa4270 */
[----:B------:R-:W-:Y:S01]  /*7f20*/  @P2 STG.E desc[UR36][R6.64+0x24], R93 ;  /* 0x0000245d06002986 */ /* 0x000fe2000c101924 */
[C---:B------:R-:W-:Y:S01]  /*7f30*/  ISETP.GT.AND P2, PT, R0.reuse, 0x11, P3 ;  /* 0x000000110000780c */ /* 0x040fe20001f44270 */
[-C--:B------:R-:W-:Y:S01]  /*7f40*/  FMUL R107, R107, R154.reuse ;  /* 0x0000009a6b6b7220 */ /* 0x080fe20000400000 */
[----:B------:R-:W-:Y:S01]  /*7f50*/  F2FP.TF32.F32.PACK_B R21, R21 ;  /* 0x00000015ff15723e */ /* 0x000fe200024050ff */
[----:B------:R0:W-:Y:S01]  /*7f60*/  @P1 STG.E desc[UR36][R12.64+0x20], R23 ;  /* 0x000020170c001986 */ /* 0x0001e2000c101924 */
[C---:B------:R-:W-:Y:S01]  /*7f70*/  ISETP.GT.AND P1, PT, R0.reuse, 0x10, P0 ;  /* 0x000000100000780c */ /* 0x040fe20000724270 */
[-C--:B------:R-:W-:Y:S01]  /*7f80*/  FMUL R109, R109, R154.reuse ;  /* 0x0000009a6d6d7220 */ /* 0x080fe20000400000 */
[----:B------:R-:W-:Y:S01]  /*7f90*/  F2FP.TF32.F32.PACK_B R97, R97 ;  /* 0x00000061ff61723e */ /* 0x000fe200024050ff */
[----:B------:R-:W-:Y:S01]  /*7fa0*/  @P4 STG.E desc[UR36][R12.64+0x24], R95 ;  /* 0x0000245f0c004986 */ /* 0x000fe2000c101924 */
[----:B------:R-:W-:Y:S01]  /*7fb0*/  ISETP.GT.AND P4, PT, R0, 0x11, P0 ;  /* 0x000000110000780c */ /* 0x000fe20000784270 */
[-C--:B-1----:R-:W-:Y:S01]  /*7fc0*/  FMUL R15, R98, R154.reuse ;  /* 0x0000009a620f7220 */ /* 0x082fe20000400000 */
[----:B------:R-:W-:Y:S01]  /*7fd0*/  F2FP.TF32.F32.PACK_B R99, R99 ;  /* 0x00000063ff63723e */ /* 0x000fe200024050ff */
[----:B------:R1:W-:Y:S01]  /*7fe0*/  @P5 STG.E desc[UR36][R6.64+0x40], R21 ;  /* 0x0000401506005986 */ /* 0x0003e2000c101924 */
[C---:B------:R-:W-:Y:S01]  /*7ff0*/  ISETP.GT.AND P5, PT, R0.reuse, 0x18, P3 ;  /* 0x000000180000780c */ /* 0x040fe20001fa4270 */
[-C--:B------:R-:W-:Y:S01]  /*8000*/  FMUL R111, R111, R154.reuse ;  /* 0x0000009a6f6f7220 */ /* 0x080fe20000400000 */
[----:B------:R-:W-:Y:S01]  /*8010*/  F2FP.TF32.F32.PACK_B R15, R15 ;  /* 0x0000000fff0f723e */ /* 0x000fe200024050ff */
[----:B------:R-:W-:Y:S01]  /*8020*/  @P2 STG.E desc[UR36][R6.64+0x44], R97 ;  /* 0x0000446106002986 */ /* 0x000fe2000c101924 */
[----:B------:R-:W-:Y:S01]  /*8030*/  ISETP.GT.AND P2, PT, R0, 0x19, P3 ;  /* 0x000000190000780c */ /* 0x000fe20001f44270 */
[-C--:B0-----:R-:W-:Y:S01]  /*8040*/  FMUL R23, R100, R154.reuse ;  /* 0x0000009a64177220 */ /* 0x081fe20000400000 */
        /* <DEDUP_REMOVED lines=177> */
[----:B------:R-:W-:Y:S01]  /*8b60*/  @P1 STG.E desc[UR36][R12.64+0x1a0], R23 ;  /* 0x0001a0170c001986 */ /* 0x000fe2000c101924 */
        /* <DEDUP_REMOVED lines=11> */
[-C--:B------:R-:W-:Y:S01]  /*8c20*/  FMUL R33, R33, R154.reuse ;  /* 0x0000009a21217220 */ /* 0x080fe20000400000 */
[----:B------:R-:W-:Y:S01]  /*8c30*/  ISETP.GT.AND P3, PT, R0, 0x79, P3 ;  /* 0x000000790000780c */ /* 0x000fe20001f64270 */
[----:B------:R-:W-:Y:S01]  /*8c40*/  @P1 STG.E desc[UR36][R6.64+0x1c4], R145 ;  /* 0x0001c49106001986 */ /* 0x000fe2000c101924 */
[----:B------:R-:W-:Y:S01]  /*8c50*/  ISETP.GT.AND P1, PT, R3, 0x80, PT ;  /* 0x000000800300780c */ /* 0x000fe20003f24270 */
[-C--:B------:R-:W-:Y:S01]  /*8c60*/  FMUL R35, R35, R154.reuse ;  /* 0x0000009a23237220 */ /* 0x080fe20000400000 */
[----:B------:R-:W-:Y:S01]  /*8c70*/  F2FP.TF32.F32.PACK_B R149, R149 ;  /* 0x00000095ff95723e */ /* 0x000fe200024050ff */
[----:B------:R1:W-:Y:S01]  /*8c80*/  @P2 STG.E desc[UR36][R12.64+0x1c0], R15 ;  /* 0x0001c00f0c002986 */ /* 0x0003e2000c101924 */
[----:B------:R-:W-:Y:S01]  /*8c90*/  ISETP.GT.AND P2, PT, R3, 0x88, PT ;  /* 0x000000880300780c */ /* 0x000fe20003f44270 */
[-C--:B------:R-:W-:Y:S01]  /*8ca0*/  FMUL R3, R148, R154.reuse ;  /* 0x0000009a94037220 */ /* 0x080fe20000400000 */
[-C--:B0-----:R-:W-:Y:S01]  /*8cb0*/  FMUL R21, R150, R154.reuse ;  /* 0x0000009a96157220 */ /* 0x081fe20000400000 */
[----:B------:R-:W-:Y:S01]  /*8cc0*/  @P4 STG.E desc[UR36][R12.64+0x1c4], R147 ;  /* 0x0001c4930c004986 */ /* 0x000fe2000c101924 */
[C---:B------:R-:W-:Y:S01]  /*8cd0*/  ISETP.GT.AND P4, PT, R0.reuse, 0x78, P0 ;  /* 0x000000780000780c */ /* 0x040fe20000784270 */
[-C--:B------:R-:W-:Y:S01]  /*8ce0*/  FMUL R37, R37, R154.reuse ;  /* 0x0000009a25257220 */ /* 0x080fe20000400000 */
[----:B------:R-:W-:Y:S01]  /*8cf0*/  ISETP.GT.AND P0, PT, R0, 0x79, P0 ;  /* 0x000000790000780c */ /* 0x000fe20000704270 */
[-C--:B------:R-:W-:Y:S01]  /*8d00*/  FMUL R39, R39, R154.reuse ;  /* 0x0000009a27277220 */ /* 0x080fe20000400000 */
[----:B------:R-:W-:Y:S01]  /*8d10*/  F2FP.TF32.F32.PACK_B R3, R3 ;  /* 0x00000003ff03723e */ /* 0x000fe200024050ff */
[-C--:B------:R-:W-:Y:S01]  /*8d20*/  FMUL R41, R41, R154.reuse ;  /* 0x0000009a29297220 */ /* 0x080fe20000400000 */
[----:B------:R-:W-:Y:S01]  /*8d30*/  F2FP.TF32.F32.PACK_B R21, R21 ;  /* 0x00000015ff15723e */ /* 0x000fe200024050ff */
[C---:B-1----:R-:W-:Y:S01]  /*8d40*/  IMAD.SHL.U32 R15, R4.reuse, 0x200, RZ ;  /* 0x00000200040f7824 */ /* 0x042fe200078e00ff */
[----:B------:R-:W-:Y:S01]  /*8d50*/  F2FP.TF32.F32.PACK_B R151, R151 ;  /* 0x00000097ff97723e */ /* 0x000fe200024050ff */
[----:B------:R0:W-:Y:S01]  /*8d60*/  @P5 STG.E desc[UR36][R6.64+0x1e0], R3 ;  /* 0x0001e00306005986 */ /* 0x0001e2000c101924 */
[----:B------:R-:W-:Y:S01]  /*8d70*/  SHF.L.U64.HI R5, R4, 0x9, R5 ;  /* 0x0000000904057819 */ /* 0x000fe20000010205 */
[----:B------:R-:W-:Y:S01]  /*8d80*/  FMUL R43, R43, R154 ;  /* 0x0000009a2b2b7220 */ /* 0x000fe20000400000 */
[----:B------:R-:W-:Y:S01]  /*8d90*/  F2FP.TF32.F32.PACK_B R25, R25 ;  /* 0x00000019ff19723e */ /* 0x000fe200024050ff */
[----:B------:R-:W-:Y:S01]  /*8da0*/  @P3 STG.E desc[UR36][R6.64+0x1e4], R149 ;  /* 0x0001e49506003986 */ /* 0x000fe2000c101924 */
[----:B------:R-:W-:Y:S01]  /*8db0*/  IADD3 R4, P3, R15, R6, RZ ;  /* 0x000000060f047210 */ /* 0x000fe20007f7e0ff */
[----:B------:R-:W-:Y:S01]  /*8dc0*/  FMUL R45, R45, R154 ;  /* 0x0000009a2d2d7220 */ /* 0x000fe20000400000 */
[----:B------:R-:W-:Y:S01]  /*8dd0*/  F2FP.TF32.F32.PACK_B R27, R27 ;  /* 0x0000001bff1b723e */ /* 0x000fe200024050ff */
[----:B------:R1:W-:Y:S01]  /*8de0*/  @P4 STG.E desc[UR36][R12.64+0x1e0], R21 ;  /* 0x0001e0150c004986 */ /* 0x0003e2000c101924 */
[----:B------:R-:W-:Y:S01]  /*8df0*/  IADD3 R14, P4, P5, R11, R6, R15 ;  /* 0x000000060b0e7210 */ /* 0x000fe20007d9e00f */
[-C--:B------:R-:W-:Y:S01]  /*8e00*/  FMUL R47, R47, R154.reuse ;  /* 0x0000009a2f2f7220 */ /* 0x080fe20000400000 */
[----:B------:R-:W-:Y:S01]  /*8e10*/  F2FP.TF32.F32.PACK_B R29, R29 ;  /* 0x0000001dff1d723e */ /* 0x000fe200024050ff */
[----:B------:R2:W-:Y:S01]  /*8e20*/  @P0 STG.E desc[UR36][R12.64+0x1e4], R151 ;  /* 0x0001e4970c000986 */ /* 0x0005e2000c101924 */
[----:B------:R-:W-:Y:S01]  /*8e30*/  ISETP.GT.AND P0, PT, R0, RZ, P1 ;  /* 0x000000ff0000720c */ /* 0x000fe20000f04270 */
[-C--:B0-----:R-:W-:Y:S01]  /*8e40*/  FMUL R3, R24, R154.reuse ;  /* 0x0000009a18037220 */ /* 0x081fe20000400000 */
[----:B------:R-:W-:Y:S01]  /*8e50*/  IADD3.X R15, R9, R7, R5, P4, P5 ;  /* 0x00000007090f7210 */ /* 0x000fe200027ea405 */
[----:B------:R-:W-:Y:S01]  /*8e60*/  IMAD.X R5, R5, 0x1, R7, P3 ;  /* 0x0000000105057824 */ /* 0x000fe200018e0607 */
[C---:B------:R-:W-:Y:S01]  /*8e70*/  ISETP.GT.AND P5, PT, R0.reuse, 0x1, P1 ;  /* 0x000000010000780c */ /* 0x040fe20000fa4270 */
[-C--:B------:R-:W-:Y:S01]  /*8e80*/  FMUL R49, R49, R154.reuse ;  /* 0x0000009a31317220 */ /* 0x080fe20000400000 */
[----:B------:R-:W-:Y:S01]  /*8e90*/  ISETP.GT.AND P4, PT, R0, RZ, P2 ;  /* 0x000000ff0000720c */ /* 0x000fe20001784270 */
[-C--:B-1----:R-:W-:Y:S01]  /*8ea0*/  FMUL R21, R26, R154.reuse ;  /* 0x0000009a1a157220 */ /* 0x082fe20000400000 */
[----:B------:R-:W-:Y:S01]  /*8eb0*/  F2FP.TF32.F32.PACK_B R3, R3 ;  /* 0x00000003ff03723e */ /* 0x000fe200024050ff */
[----:B------:R-:W-:Y:S01]  /*8ec0*/  FMUL R51, R51, R154 ;  /* 0x0000009a33337220 */ /* 0x000fe20000400000 */
[----:B------:R-:W-:Y:S01]  /*8ed0*/  IADD3 R6, P3, R11, R4, RZ ;  /* 0x000000040b067210 */ /* 0x000fe20007f7e0ff */
[-C--:B--2---:R-:W-:Y:S01]  /*8ee0*/  FMUL R13, R28, R154.reuse ;  /* 0x0000009a1c0d7220 */ /* 0x084fe20000400000 */
[----:B------:R-:W-:Y:S01]  /*8ef0*/  F2FP.TF32.F32.PACK_B R21, R21 ;  /* 0x00000015ff15723e */ /* 0x000fe200024050ff */
[----:B------:R0:W-:Y:S01]  /*8f00*/  @P0 STG.E desc[UR36][R4.64], R3 ;  /* 0x0000000304000986 */ /* 0x0001e2000c101924 */
[C---:B------:R-:W-:Y:S01]  /*8f10*/  ISETP.GT.AND P0, PT, R0.reuse, 0x1, P2 ;  /* 0x000000010000780c */ /* 0x040fe20001704270 */
[--C-:B------:R-:W-:Y:S01]  /*8f20*/  IMAD.X R7, R9, 0x1, R5.reuse, P3 ;  /* 0x0000000109077824 */ /* 0x100fe200018e0605 */
[C---:B------:R-:W-:Y:S01]  /*8f30*/  ISETP.GT.AND P3, PT, R0.reuse, 0x9, P1 ;  /* 0x000000090000780c */ /* 0x040fe20000f64270 */
[----:B------:R-:W-:Y:S01]  /*8f40*/  @P5 STG.E desc[UR36][R4.64+0x4], R25 ;  /* 0x0000041904005986 */ /* 0x000fe2000c101924 */
[----:B------:R-:W-:Y:S01]  /*8f50*/  F2FP.TF32.F32.PACK_B R13, R13 ;  /* 0x0000000dff0d723e */ /* 0x000fe200024050ff */
[----:B------:R-:W-:Y:S01]  /*8f60*/  FMUL R53, R53, R154 ;  /* 0x0000009a35357220 */ /* 0x000fe20000400000 */
[----:B------:R-:W-:Y:S01]  /*8f70*/  IADD3 R8, P5, R11, R4, RZ ;  /* 0x000000040b087210 */ /* 0x000fe20007fbe0ff */
[----:B------:R1:W-:Y:S01]  /*8f80*/  @P4 STG.E desc[UR36][R6.64], R21 ;  /* 0x0000001506004986 */ /* 0x0003e2000c101924 */
[----:B------:R-:W-:Y:S01]  /*8f90*/  ISETP.GT.AND P4, PT, R0, 0x8, P1 ;  /* 0x000000080000780c */ /* 0x000fe20000f84270 */
[-C--:B------:R-:W-:Y:S01]  /*8fa0*/  FMUL R11, R32, R154.reuse ;  /* 0x0000009a200b7220 */ /* 0x080fe20000400000 */
[----:B------:R-:W-:Y:S01]  /*8fb0*/  F2FP.TF32.F32.PACK_B R31, R31 ;  /* 0x0000001fff1f723e */ /* 0x000fe200024050ff */
[-C--:B0-----:R-:W-:Y:S01]  /*8fc0*/  FMUL R3, R30, R154.reuse ;  /* 0x0000009a1e037220 */ /* 0x081fe20000400000 */
[----:B------:R-:W-:Y:S01]  /*8fd0*/  IMAD.X R9, R9, 0x1, R5, P5 ;  /* 0x0000000109097824 */ /* 0x000fe200028e0605 */
[----:B------:R-:W-:Y:S01]  /*8fe0*/  @P0 STG.E desc[UR36][R6.64+0x4], R27 ;  /* 0x0000041b06000986 */ /* 0x000fe2000c101924 */
[C---:B------:R-:W-:Y:S01]  /*8ff0*/  ISETP.GT.AND P0, PT, R0.reuse, 0x8, P2 ;  /* 0x000000080000780c */ /* 0x040fe20001704270 */
[-C--:B------:R-:W-:Y:S01]  /*9000*/  FMUL R55, R55, R154.reuse ;  /* 0x0000009a37377220 */ /* 0x080fe20000400000 */
[----:B------:R-:W-:Y:S01]  /*9010*/  F2FP.TF32.F32.PACK_B R3, R3 ;  /* 0x00000003ff03723e */ /* 0x000fe200024050ff */
[----:B------:R-:W-:Y:S01]  /*9020*/  @P3 STG.E desc[UR36][R4.64+0x24], R29 ;  /* 0x0000241d04003986 */ /* 0x000fe2000c101924 */
[----:B------:R-:W-:Y:S01]  /*9030*/  ISETP.GT.AND P5, PT, R0, 0x10, P1 ;  /* 0x000000100000780c */ /* 0x000fe20000fa4270 */
[-C--:B-1----:R-:W-:Y:S01]  /*9040*/  FMUL R21, R36, R154.reuse ;  /* 0x0000009a24157220 */ /* 0x082fe20000400000 */
[C---:B------:R-:W-:Y:S01]  /*9050*/  ISETP.GT.AND P3, PT, R0.reuse, 0x11, P1 ;  /* 0x000000110000780c */ /* 0x040fe20000f64270 */
[----:B------:R0:W-:Y:S01]  /*9060*/  @P4 STG.E desc[UR36][R4.64+0x20], R13 ;  /* 0x0000200d04004986 */ /* 0x0001e2000c101924 */
[C---:B------:R-:W-:Y:S01]  /*9070*/  ISETP.GT.AND P4, PT, R0.reuse, 0x9, P2 ;  /* 0x000000090000780c */ /* 0x040fe20001784270 */
[-C--:B------:R-:W-:Y:S01]  /*9080*/  FMUL R57, R57, R154.reuse ;  /* 0x0000009a39397220 */ /* 0x080fe20000400000 */
[----:B------:R-:W-:Y:S01]  /*9090*/  F2FP.TF32.F32.PACK_B R11, R11 ;  /* 0x0000000bff0b723e */ /* 0x000fe200024050ff */
[-C--:B------:R-:W-:Y:S01]  /*90a0*/  FMUL R59, R59, R154.reuse ;  /* 0x0000009a3b3b7220 */ /* 0x080fe20000400000 */
[----:B------:R-:W-:Y:S01]  /*90b0*/  F2FP.TF32.F32.PACK_B R33, R33 ;  /* 0x00000021ff21723e */ /* 0x000fe200024050ff */
[----:B------:R1:W-:Y:S01]  /*90c0*/  @P0 STG.E desc[UR36][R8.64+0x20], R3 ;  /* 0x0000200308000986 */ /* 0x0003e2000c101924 */
[----:B------:R-:W-:Y:S01]  /*90d0*/  ISETP.GT.AND P0, PT, R0, 0x10, P2 ;  /* 0x000000100000780c */ /* 0x000fe20001704270 */
[-C--:B------:R-:W-:Y:S01]  /*90e0*/  FMUL R61, R61, R154.reuse ;  /* 0x0000009a3d3d7220 */ /* 0x080fe20000400000 */
[----:B------:R-:W-:Y:S01]  /*90f0*/  F2FP.TF32.F32.PACK_B R35, R35 ;  /* 0x00000023ff23723e */ /* 0x000fe200024050ff */
[-C--:B------:R-:W-:Y:S01]  /*9100*/  FMUL R63, R63, R154.reuse ;  /* 0x0000009a3f3f7220 */ /* 0x080fe20000400000 */
[----:B------:R-:W-:Y:S01]  /*9110*/  F2FP.TF32.F32.PACK_B R21, R21 ;  /* 0x00000015ff15723e */ /* 0x000fe200024050ff */
[-C--:B0-----:R-:W-:Y:S01]  /*9120*/  FMUL R13, R34, R154.reuse ;  /* 0x0000009a220d7220 */ /* 0x081fe20000400000 */
[----:B------:R-:W-:Y:S01]  /*9130*/  F2FP.TF32.F32.PACK_B R37, R37 ;  /* 0x00000025ff25723e */ /* 0x000fe200024050ff */
[----:B------:R-:W-:Y:S01]  /*9140*/  @P4 STG.E desc[UR36][R14.64+0x24], R31 ;  /* 0x0000241f0e004986 */ /* 0x000fe2000c101924 */
[C---:B------:R-:W-:Y:S01]  /*9150*/  ISETP.GT.AND P4, PT, R0.reuse, 0x11, P2 ;  /* 0x000000110000780c */ /* 0x040fe20001784270 */
[----:B------:R-:W-:Y:S01]  /*9160*/  FMUL R65, R65, R154 ;  /* 0x0000009a41417220 */ /* 0x000fe20000400000 */
[----:B------:R-:W-:Y:S01]  /*9170*/  F2FP.TF32.F32.PACK_B R13, R13 ;  /* 0x0000000dff0d723e */ /* 0x000fe200024050ff */
[----:B------:R0:W-:Y:S01]  /*9180*/  @P5 STG.E desc[UR36][R4.64+0x40], R11 ;  /* 0x0000400b04005986 */ /* 0x0001e2000c101924 */
[----:B------:R-:W-:Y:S01]  /*9190*/  ISETP.GT.AND P5, PT, R0, 0x18, P1 ;  /* 0x000000180000780c */ /* 0x000fe20000fa4270 */
[----:B------:R-:W-:-:S02]  /*91a0*/  @P0 IMAD.MOV.U32 R6, RZ, RZ, R14 ;  /* 0x000000ffff060224 */ /* 0x000fc400078e000e */
[-C--:B-1----:R-:W-:Y:S01]  /*91b0*/  FMUL R3, R38, R154.reuse ;  /* 0x0000009a26037220 */ /* 0x082fe20000400000 */
[--C-:B------:R-:W-:Y:S01]  /*91c0*/  @P0 IMAD.MOV.U32 R7, RZ, RZ, R15.reuse ;  /* 0x000000ffff070224 */ /* 0x100fe200078e000f */
[----:B------:R-:W-:Y:S01]  /*91d0*/  @P3 STG.E desc[UR36][R4.64+0x44], R33 ;  /* 0x0000442104003986 */ /* 0x000fe2000c101924 */
[----:B------:R-:W-:Y:S01]  /*91e0*/  ISETP.GT.AND P3, PT, R0, 0x19, P1 ;  /* 0x000000190000780c */ /* 0x000fe20000f64270 */
[-C--:B------:R-:W-:Y:S01]  /*91f0*/  FMUL R9, R40, R154.reuse ;  /* 0x0000009a28097220 */ /* 0x080fe20000400000 */
[----:B------:R-:W-:Y:S01]  /*9200*/  F2FP.TF32.F32.PACK_B R3, R3 ;  /* 0x00000003ff03723e */ /* 0x000fe200024050ff */
[----:B------:R1:W-:Y:S01]  /*9210*/  @P0 STG.E desc[UR36][R6.64+0x40], R13 ;  /* 0x0000400d06000986 */ /* 0x0003e2000c101924 */
[----:B------:R-:W-:Y:S01]  /*9220*/  ISETP.GT.AND P0, PT, R0, 0x18, P2 ;  /* 0x000000180000780c */ /* 0x000fe20001704270 */
[-C--:B------:R-:W-:Y:S01]  /*9230*/  FMUL R67, R67, R154.reuse ;  /* 0x0000009a43437220 */ /* 0x080fe20000400000 */
[----:B------:R-:W-:Y:S01]  /*9240*/  F2FP.TF32.F32.PACK_B R39, R39 ;  /* 0x00000027ff27723e */ /* 0x000fe200024050ff */
[-C--:B0-----:R-:W-:Y:S01]  /*9250*/  FMUL R11, R42, R154.reuse ;  /* 0x0000009a2a0b7220 */ /* 0x081fe20000400000 */
[----:B------:R-:W-:Y:S01]  /*9260*/  F2FP.TF32.F32.PACK_B R9, R9 ;  /* 0x00000009ff09723e */ /* 0x000fe200024050ff */
[-C--:B------:R-:W-:Y:S01]  /*9270*/  FMUL R69, R69, R154.reuse ;  /* 0x0000009a45457220 */ /* 0x080fe20000400000 */
[----:B------:R-:W-:Y:S01]  /*9280*/  F2FP.TF32.F32.PACK_B R41, R41 ;  /* 0x00000029ff29723e */ /* 0x000fe200024050ff */
[-C--:B------:R-:W-:Y:S01]  /*9290*/  FMUL R71, R71, R154.reuse ;  /* 0x0000009a47477220 */ /* 0x080fe20000400000 */
[----:B------:R-:W-:Y:S01]  /*92a0*/  F2FP.TF32.F32.PACK_B R11, R11 ;  /* 0x0000000bff0b723e */ /* 0x000fe200024050ff */
[-C--:B------:R-:W-:Y:S01]  /*92b0*/  FMUL R73, R73, R154.reuse ;  /* 0x0000009a49497220 */ /* 0x080fe20000400000 */
[----:B------:R-:W-:Y:S01]  /*92c0*/  F2FP.TF32.F32.PACK_B R43, R43 ;  /* 0x0000002bff2b723e */ /* 0x000fe200024050ff */
[--C-:B-1----:R-:W-:Y:S01]  /*92d0*/  @P4 IMAD.MOV.U32 R6, RZ, RZ, R14.reuse ;  /* 0x000000ffff064224 */ /* 0x102fe200078e000e */
[----:B------:R-:W-:Y:S01]  /*92e0*/  F2FP.TF32.F32.PACK_B R45, R45 ;  /* 0x0000002dff2d723e */ /* 0x000fe200024050ff */
[--C-:B------:R-:W-:Y:S01]  /*92f0*/  @P4 IMAD.MOV.U32 R7, RZ, RZ, R15.reuse ;  /* 0x000000ffff074224 */ /* 0x100fe200078e000f */
[----:B------:R-:W-:Y:S01]  /*9300*/  F2FP.TF32.F32.PACK_B R47, R47 ;  /* 0x0000002fff2f723e */ /* 0x000fe200024050ff */
[-C--:B------:R-:W-:Y:S01]  /*9310*/  FMUL R75, R75, R154.reuse ;  /* 0x0000009a4b4b7220 */ /* 0x080fe20000400000 */
[----:B------:R-:W-:Y:S01]  /*9320*/  F2FP.TF32.F32.PACK_B R49, R49 ;  /* 0x00000031ff31723e */ /* 0x000fe200024050ff */
[-C--:B------:R-:W-:Y:S01]  /*9330*/  FMUL R77, R77, R154.reuse ;  /* 0x0000009a4d4d7220 */ /* 0x080fe20000400000 */
[----:B------:R0:W-:Y:S01]  /*9340*/  @P4 STG.E desc[UR36][R6.64+0x44], R35 ;  /* 0x0000442306004986 */ /* 0x0001e2000c101924 */
[C---:B------:R-:W-:Y:S01]  /*9350*/  ISETP.GT.AND P4, PT, R0.reuse, 0x19, P2 ;  /* 0x000000190000780c */ /* 0x040fe20001784270 */
[-C--:B------:R-:W-:Y:S01]  /*9360*/  FMUL R79, R79, R154.reuse ;  /* 0x0000009a4f4f7220 */ /* 0x080fe20000400000 */
[----:B------:R-:W-:Y:S01]  /*9370*/  F2FP.TF32.F32.PACK_B R51, R51 ;  /* 0x00000033ff33723e */ /* 0x000fe200024050ff */
[----:B------:R1:W-:Y:S01]  /*9380*/  @P5 STG.E desc[UR36][R4.64+0x60], R21 ;  /* 0x0000601504005986 */ /* 0x0003e2000c101924 */
[----:B------:R-:W-:Y:S01]  /*9390*/  ISETP.GT.AND P5, PT, R0, 0x20, P1 ;  /* 0x000000200000780c */ /* 0x000fe20000fa4270 */
[-C--:B------:R-:W-:Y:S01]  /*93a0*/  FMUL R13, R80, R154.reuse ;  /* 0x0000009a500d7220 */ /* 0x080fe20000400000 */
[----:B------:R-:W-:Y:S01]  /*93b0*/  F2FP.TF32.F32.PACK_B R53, R53 ;  /* 0x00000035ff35723e */ /* 0x000fe200024050ff */
[----:B------:R-:W-:Y:S01]  /*93c0*/  @P3 STG.E desc[UR36][R4.64+0x64], R37 ;  /* 0x0000642504003986 */ /* 0x000fe2000c101924 */
[----:B------:R-:W-:Y:S01]  /*93d0*/  ISETP.GT.AND P3, PT, R0, 0x21, P1 ;  /* 0x000000210000780c */ /* 0x000fe20000f64270 */
[-C--:B------:R-:W-:Y:S01]  /*93e0*/  FMUL R81, R81, R154.reuse ;  /* 0x0000009a51517220 */ /* 0x080fe20000400000 */
[----:B------:R-:W-:Y:S01]  /*93f0*/  F2FP.TF32.F32.PACK_B R55, R55 ;  /* 0x00000037ff37723e */ /* 0x000fe200024050ff */
[----:B0-----:R-:W-:Y:S01]  /*9400*/  @P0 IMAD.MOV.U32 R6, RZ, RZ, R14 ;  /* 0x000000ffff060224 */ /* 0x001fe200078e000e */
[----:B------:R-:W-:Y:S01]  /*9410*/  F2FP.TF32.F32.PACK_B R57, R57 ;  /* 0x00000039ff39723e */ /* 0x000fe200024050ff */
[----:B------:R-:W-:Y:S01]  /*9420*/  @P0 IMAD.MOV.U32 R7, RZ, RZ, R15 ;  /* 0x000000ffff070224 */ /* 0x000fe200078e000f */
[----:B------:R-:W-:Y:S01]  /*9430*/  F2FP.TF32.F32.PACK_B R59, R59 ;  /* 0x0000003bff3b723e */ /* 0x000fe200024050ff */
[-C--:B------:R-:W-:Y:S01]  /*9440*/  FMUL R83, R83, R154.reuse ;  /* 0x0000009a53537220 */ /* 0x080fe20000400000 */
[----:B------:R-:W-:Y:S01]  /*9450*/  F2FP.TF32.F32.PACK_B R61, R61 ;  /* 0x0000003dff3d723e */ /* 0x000fe200024050ff */
[-C--:B-1----:R-:W-:Y:S01]  /*9460*/  FMUL R21, R84, R154.reuse ;  /* 0x0000009a54157220 */ /* 0x082fe20000400000 */
[----:B------:R0:W-:Y:S01]  /*9470*/  @P0 STG.E desc[UR36][R6.64+0x60], R3 ;  /* 0x0000600306000986 */ /* 0x0001e2000c101924 */
[----:B------:R-:W-:Y:S01]  /*9480*/  ISETP.GT.AND P0, PT, R0, 0x20, P2 ;  /* 0x000000200000780c */ /* 0x000fe20001704270 */
[-C--:B------:R-:W-:Y:S01]  /*9490*/  FMUL R85, R85, R154.reuse ;  /* 0x0000009a55557220 */ /* 0x080fe20000400000 */
[----:B------:R-:W-:Y:S01]  /*94a0*/  F2FP.TF32.F32.PACK_B R63, R63 ;  /* 0x0000003fff3f723e */ /* 0x000fe200024050ff */
[----:B------:R-:W-:Y:S01]  /*94b0*/  FMUL R87, R87, R154 ;  /* 0x0000009a57577220 */ /* 0x000fe20000400000 */
[----:B------:R-:W-:-:S02]  /*94c0*/  F2FP.TF32.F32.PACK_B R65, R65 ;  /* 0x00000041ff41723e */ /* 0x000fc400024050ff */
[----:B------:R-:W-:Y:S02]  /*94d0*/  F2FP.TF32.F32.PACK_B R67, R67 ;  /* 0x00000043ff43723e */ /* 0x000fe400024050ff */
[----:B------:R-:W-:Y:S02]  /*94e0*/  F2FP.TF32.F32.PACK_B R69, R69 ;  /* 0x00000045ff45723e */ /* 0x000fe400024050ff */
[----:B------:R-:W-:Y:S01]  /*94f0*/  F2FP.TF32.F32.PACK_B R71, R71 ;  /* 0x00000047ff47723e */ /* 0x000fe200024050ff */
[----:B0-----:R-:W-:Y:S02]  /*9500*/  @P4 IMAD.MOV.U32 R6, RZ, RZ, R14 ;  /* 0x000000ffff064224 */ /* 0x001fe400078e000e */
[----:B------:R-:W-:Y:S01]  /*9510*/  FMUL R3, R44, R154 ;  /* 0x0000009a2c037220 */ /* 0x000fe20000400000 */
[----:B------:R-:W-:Y:S01]  /*9520*/  @P4 IMAD.MOV.U32 R7, RZ, RZ, R15 ;  /* 0x000000ffff074224 */ /* 0x000fe200078e000f */
[----:B------:R-:W-:Y:S02]  /*9530*/  F2FP.TF32.F32.PACK_B R73, R73 ;  /* 0x00000049ff49723e */ /* 0x000fe400024050ff */
[----:B------:R-:W-:-:S02]  /*9540*/  F2FP.TF32.F32.PACK_B R75, R75 ;  /* 0x0000004bff4b723e */ /* 0x000fc400024050ff */
[----:B------:R0:W-:Y:S01]  /*9550*/  @P4 STG.E desc[UR36][R6.64+0x64], R39 ;  /* 0x0000642706004986 */ /* 0x0001e2000c101924 */
[C---:B------:R-:W-:Y:S02]  /*9560*/  ISETP.GT.AND P4, PT, R0.reuse, 0x21, P2 ;  /* 0x000000210000780c */ /* 0x040fe40001784270 */
[----:B------:R-:W-:Y:S01]  /*9570*/  F2FP.TF32.F32.PACK_B R3, R3 ;  /* 0x00000003ff03723e */ /* 0x000fe200024050ff */
[----:B------:R1:W-:Y:S01]  /*9580*/  @P5 STG.E desc[UR36][R4.64+0x80], R9 ;  /* 0x0000800904005986 */ /* 0x0003e2000c101924 */
[C---:B------:R-:W-:Y:S02]  /*9590*/  ISETP.GT.AND P5, PT, R0.reuse, 0x28, P1 ;  /* 0x000000280000780c */ /* 0x040fe40000fa4270 */
[----:B------:R-:W-:Y:S01]  /*95a0*/  F2FP.TF32.F32.PACK_B R77, R77 ;  /* 0x0000004dff4d723e */ /* 0x000fe200024050ff */
[----:B------:R-:W-:Y:S01]  /*95b0*/  @P3 STG.E desc[UR36][R4.64+0x84], R41 ;  /* 0x0000842904003986 */ /* 0x000fe2000c101924 */
[----:B------:R-:W-:Y:S02]  /*95c0*/  ISETP.GT.AND P3, PT, R0, 0x29, P1 ;  /* 0x000000290000780c */ /* 0x000fe40000f64270 */
[----:B------:R-:W-:Y:S01]  /*95d0*/  F2FP.TF32.F32.PACK_B R79, R79 ;  /* 0x0000004fff4f723e */ /* 0x000fe200024050ff */
[----:B0-----:R-:W-:Y:S01]  /*95e0*/  @P0 IMAD.MOV.U32 R6, RZ, RZ, R14 ;  /* 0x000000ffff060224 */ /* 0x001fe200078e000e */
[----:B------:R-:W-:Y:S01]  /*95f0*/  F2FP.TF32.F32.PACK_B R13, R13 ;  /* 0x0000000dff0d723e */ /* 0x000fe200024050ff */
[----:B------:R-:W-:Y:S01]  /*9600*/  @P0 IMAD.MOV.U32 R7, RZ, RZ, R15 ;  /* 0x000000ffff070224 */ /* 0x000fe200078e000f */
[----:B------:R-:W-:Y:S01]  /*9610*/  F2FP.TF32.F32.PACK_B R81, R81 ;  /* 0x00000051ff51723e */ /* 0x000fe200024050ff */
[----:B-1----:R-:W-:Y:S01]  /*9620*/  FMUL R9, R46, R154 ;  /* 0x0000009a2e097220 */ /* 0x002fe20000400000 */
[----:B------:R-:W-:-:S02]  /*9630*/  F2FP.TF32.F32.PACK_B R83, R83 ;  /* 0x00000053ff53723e */ /* 0x000fc400024050ff */
[----:B------:R0:W-:Y:S01]  /*9640*/  @P0 STG.E desc[UR36][R6.64+0x80], R11 ;  /* 0x0000800b06000986 */ /* 0x0001e2000c101924 */
[----:B------:R-:W-:Y:S02]  /*9650*/  ISETP.GT.AND P0, PT, R0, 0x28, P2 ;  /* 0x000000280000780c */ /* 0x000fe40001704270 */
[----:B------:R-:W-:Y:S02]  /*9660*/  F2FP.TF32.F32.PACK_B R9, R9 ;  /* 0x00000009ff09723e */ /* 0x000fe400024050ff */
[----:B------:R-:W-:Y:S02]  /*9670*/  F2FP.TF32.F32.PACK_B R21, R21 ;  /* 0x00000015ff15723e */ /* 0x000fe400024050ff */
[----:B------:R-:W-:Y:S02]  /*9680*/  F2FP.TF32.F32.PACK_B R85, R85 ;  /* 0x00000055ff55723e */ /* 0x000fe400024050ff */
[----:B------:R-:W-:Y:S01]  /*9690*/  F2FP.TF32.F32.PACK_B R87, R87 ;  /* 0x00000057ff57723e */ /* 0x000fe200024050ff */
[----:B0-----:R-:W-:-:S02]  /*96a0*/  @P4 IMAD.MOV.U32 R6, RZ, RZ, R14 ;  /* 0x000000ffff064224 */ /* 0x001fc400078e000e */
[----:B------:R-:W-:Y:S01]  /*96b0*/  FMUL R11, R48, R154 ;  /* 0x0000009a300b7220 */ /* 0x000fe20000400000 */
[----:B------:R-:W-:-:S04]  /*96c0*/  @P4 IMAD.MOV.U32 R7, RZ, RZ, R15 ;  /* 0x000000ffff074224 */ /* 0x000fc800078e000f */
[----:B------:R-:W-:Y:S01]  /*96d0*/  F2FP.TF32.F32.PACK_B R11, R11 ;  /* 0x0000000bff0b723e */ /* 0x000fe200024050ff */
[----:B------:R0:W-:Y:S01]  /*96e0*/  @P4 STG.E desc[UR36][R6.64+0x84], R43 ;  /* 0x0000842b06004986 */ /* 0x0001e2000c101924 */
[----:B------:R-:W-:-:S03]  /*96f0*/  ISETP.GT.AND P4, PT, R0, 0x29, P2 ;  /* 0x000000290000780c */ /* 0x000fc60001784270 */
[----:B------:R1:W-:Y:S01]  /*9700*/  @P5 STG.E desc[UR36][R4.64+0xa0], R3 ;  /* 0x0000a00304005986 */ /* 0x0003e2000c101924 */
[----:B------:R-:W-:-:S03]  /*9710*/  ISETP.GT.AND P5, PT, R0, 0x30, P1 ;  /* 0x000000300000780c */ /* 0x000fc60000fa4270 */
[----:B------:R-:W-:Y:S01]  /*9720*/  @P3 STG.E desc[UR36][R4.64+0xa4], R45 ;  /* 0x0000a42d04003986 */ /* 0x000fe2000c101924 */
[----:B------:R-:W-:Y:S01]  /*9730*/  ISETP.GT.AND P3, PT, R0, 0x31, P1 ;  /* 0x000000310000780c */ /* 0x000fe20000f64270 */
[----:B0-----:R-:W-:Y:S02]  /*9740*/  @P0 IMAD.MOV.U32 R6, RZ, RZ, R14 ;  /* 0x000000ffff060224 */ /* 0x001fe400078e000e */
[----:B------:R-:W-:Y:S02]  /*9750*/  @P0 IMAD.MOV.U32 R7, RZ, RZ, R15 ;  /* 0x000000ffff070224 */ /* 0x000fe400078e000f */
[----:B-1----:R-:W-:-:S03]  /*9760*/  FMUL R3, R50, R154 ;  /* 0x0000009a32037220 */ /* 0x002fc60000400000 */
[----:B------:R0:W-:Y:S01]  /*9770*/  @P0 STG.E desc[UR36][R6.64+0xa0], R9 ;  /* 0x0000a00906000986 */ /* 0x0001e2000c101924 */
[----:B------:R-:W-:Y:S02]  /*9780*/  ISETP.GT.AND P0, PT, R0, 0x30, P2 ;  /* 0x000000300000780c */ /* 0x000fe40001704270 */
[----:B------:R-:W-:Y:S01]  /*9790*/  F2FP.TF32.F32.PACK_B R3, R3 ;  /* 0x00000003ff03723e */ /* 0x000fe200024050ff */
[----:B0-----:R-:W-:Y:S02]  /*97a0*/  @P4 IMAD.MOV.U32 R6, RZ, RZ, R14 ;  /* 0x000000ffff064224 */ /* 0x001fe400078e000e */
        /* <DEDUP_REMOVED lines=69> */
[----:B------:R-:W-:Y:S01]  /*9c00*/  @P3 STG.E desc[UR36][R4.64+0x144], R65 ;  /* 0x0001444104003986 */ /* 0x000fe2000c101924 */
[----:B------:R-:W-:-:S03]  /*9c10*/  ISETP.GT.AND P3, PT, R0, 0x59, P1 ;  /* 0x000000590000780c */ /* 0x000fc60000f64270 */
[----:B------:R1:W-:Y:S01]  /*9c20*/  @P5 STG.E desc[UR36][R4.64+0x140], R9 ;  /* 0x0001400904005986 */ /* 0x0003e2000c101924 */
[----:B------:R-:W-:Y:S01]  /*9c30*/  ISETP.GT.AND P5, PT, R0, 0x58, P1 ;  /* 0x000000580000780c */ /* 0x000fe20000fa4270 */
[----:B0-----:R-:W-:Y:S02]  /*9c40*/  @P0 IMAD.MOV.U32 R6, RZ, RZ, R14 ;  /* 0x000000ffff060224 */ /* 0x001fe400078e000e */
[----:B------:R-:W-:-:S05]  /*9c50*/  @P0 IMAD.MOV.U32 R7, RZ, RZ, R15 ;  /* 0x000000ffff070224 */ /* 0x000fca00078e000f */
[----:B------:R0:W-:Y:S01]  /*9c60*/  @P0 STG.E desc[UR36][R6.64+0x140], R11 ;  /* 0x0001400b06000986 */ /* 0x0001e2000c101924 */
[----:B------:R-:W-:Y:S01]  /*9c70*/  ISETP.GT.AND P0, PT, R0, 0x58, P2 ;  /* 0x000000580000780c */ /* 0x000fe20001704270 */
[----:B-1----:R-:W-:-:S05]  /*9c80*/  FMUL R9, R70, R154 ;  /* 0x0000009a46097220 */ /* 0x002fca0000400000 */
        /* <DEDUP_REMOVED lines=50> */
[----:B------:R-:W-:-:S05]  /*9fb0*/  @P4 IMAD.MOV.U32 R7, RZ, RZ, R15 ;  /* 0x000000ffff074224 */ /* 0x000fca00078e000f */
[----:B------:R0:W-:Y:S01]  /*9fc0*/  @P4 STG.E desc[UR36][R6.64+0x1a4], R79 ;  /* 0x0001a44f06004986 */ /* 0x0001e2000c101924 */
[----:B------:R-:W-:-:S03]  /*9fd0*/  ISETP.GT.AND P4, PT, R0, 0x71, P2 ;  /* 0x000000710000780c */ /* 0x000fc60001784270 */
[----:B------:R-:W-:Y:S01]  /*9fe0*/  @P3 STG.E desc[UR36][R4.64+0x1c0], R13 ;  /* 0x0001c00d04003986 */ /* 0x000fe2000c101924 */
[C---:B------:R-:W-:Y:S02]  /*9ff0*/  ISETP.GT.AND P3, PT, R0.reuse, 0x78, P1 ;  /* 0x000000780000780c */ /* 0x040fe40000f64270 */
[C---:B------:R-:W-:Y:S01]  /*a000*/  ISETP.GT.AND P1, PT, R0.reuse, 0x79, P1 ;  /* 0x000000790000780c */ /* 0x040fe20000f24270 */
[----:B------:R-:W-:Y:S01]  /*a010*/  @P5 STG.E desc[UR36][R4.64+0x1c4], R81 ;  /* 0x0001c45104005986 */ /* 0x000fe2000c101924 */
[C---:B------:R-:W-:Y:S02]  /*a020*/  ISETP.GT.AND P5, PT, R0.reuse, 0x78, P2 ;  /* 0x000000780000780c */ /* 0x040fe400017a4270 */
[----:B------:R-:W-:Y:S01]  /*a030*/  ISETP.GT.AND P2, PT, R0, 0x79, P2 ;  /* 0x000000790000780c */ /* 0x000fe20001744270 */
[----:B0-----:R-:W-:Y:S02]  /*a040*/  @P0 IMAD.MOV.U32 R6, RZ, RZ, R14 ;  /* 0x000000ffff060224 */ /* 0x001fe400078e000e */
[----:B------:R-:W-:-:S05]  /*a050*/  @P0 IMAD.MOV.U32 R7, RZ, RZ, R15 ;  /* 0x000000ffff070224 */ /* 0x000fca00078e000f */
[----:B------:R0:W-:Y:S02]  /*a060*/  @P0 STG.E desc[UR36][R6.64+0x1c0], R3 ;  /* 0x0001c00306000986 */ /* 0x0001e4000c101924 */
[----:B0-----:R-:W-:Y:S02]  /*a070*/  @P4 IMAD.MOV.U32 R6, RZ, RZ, R14 ;  /* 0x000000ffff064224 */ /* 0x001fe400078e000e */
[----:B------:R-:W-:-:S05]  /*a080*/  @P4 IMAD.MOV.U32 R7, RZ, RZ, R15 ;  /* 0x000000ffff074224 */ /* 0x000fca00078e000f */
[----:B------:R-:W-:Y:S04]  /*a090*/  @P4 STG.E desc[UR36][R6.64+0x1c4], R83 ;  /* 0x0001c45306004986 */ /* 0x000fe8000c101924 */
[----:B------:R-:W-:Y:S04]  /*a0a0*/  @P3 STG.E desc[UR36][R4.64+0x1e0], R21 ;  /* 0x0001e01504003986 */ /* 0x000fe8000c101924 */
[----:B------:R0:W-:Y:S02]  /*a0b0*/  @P1 STG.E desc[UR36][R4.64+0x1e4], R85 ;  /* 0x0001e45504001986 */ /* 0x0001e4000c101924 */
[----:B0-----:R-:W-:-:S02]  /*a0c0*/  @P5 IMAD.MOV.U32 R4, RZ, RZ, R14 ;  /* 0x000000ffff045224 */ /* 0x001fc400078e000e */
[----:B------:R-:W-:-:S05]  /*a0d0*/  @P5 IMAD.MOV.U32 R5, RZ, RZ, R15 ;  /* 0x000000ffff055224 */ /* 0x000fca00078e000f */
[----:B------:R0:W-:Y:S04]  /*a0e0*/  @P5 STG.E desc[UR36][R4.64+0x1e0], R9 ;  /* 0x0001e00904005986 */ /* 0x0001e8000c101924 */
[----:B------:R0:W-:Y:S02]  /*a0f0*/  @P2 STG.E desc[UR36][R14.64+0x1e4], R87 ;  /* 0x0001e4570e002986 */ /* 0x0001e4000c101924 */
.L_x_280:
[----:B------:R-:W-:Y:S05]  /*a100*/  BSYNC B0 ;  /* 0x0000000000007941 */ /* 0x000fea0003800000 */
.L_x_28:
[----:B------:R-:W-:Y:S01]  /*a110*/  ULDC UR4, c[0x0][0xc] ;  /* 0x0000030000047ab9 */ /* 0x000fe20000000800 */
[----:B------:R-:W-:Y:S01]  /*a120*/  ULDC UR5, c[0x0][0x10] ;  /* 0x0000040000057ab9 */ /* 0x000fe20000000800 */
[----:B---3--:R-:W3:Y:S01]  /*a130*/  LDC R3, c[0x0][0x14] ;  /* 0x00000500ff037b82 */ /* 0x008ee20000000800 */
[----:B------:R-:W-:Y:S01]  /*a140*/  UIMAD.WIDE.U32 UR4, UR4, UR5, URZ ;  /* 0x00000005040472a5 */ /* 0x000fe2000f8e003f */
[----:B------:R-:W-:Y:S01]  /*a150*/  PRMT R0, RZ, 0x7610, R0 ;  /* 0x00007610ff007816 */ /* 0x000fe20000000000 */
[----:B------:R-:W-:Y:S02]  /*a160*/  IMAD.MOV.U32 R153, RZ, RZ, -0x1 ;  /* 0xffffffffff997424 */ /* 0x000fe400078e00ff */
[----:B------:R-:W-:Y:S02]  /*a170*/  IMAD.MOV.U32 R23, RZ, RZ, -0x1 ;  /* 0xffffffffff177424 */ /* 0x000fe400078e00ff */
[----:B---3--:R-:W-:-:S04]  /*a180*/  IMAD.WIDE.U32 R16, R3, UR4, R16 ;  /* 0x0000000403107c25 */ /* 0x008fc8000f8e0010 */
[----:B------:R-:W-:Y:S01]  /*a190*/  IMAD R3, R3, UR5, RZ ;  /* 0x0000000503037c24 */ /* 0x000fe2000f8e02ff */
[----:B------:R-:W-:Y:S02]  /*a1a0*/  ULDC.64 UR4, c[0x0][0x650] ;  /* 0x0001940000047ab9 */ /* 0x000fe40000000a00 */
[----:B------:R-:W-:Y:S01]  /*a1b0*/  ISETP.GE.U32.AND P0, PT, R16, UR4, PT ;  /* 0x0000000410007c0c */ /* 0x000fe2000bf06070 */
[----:B------:R-:W-:-:S05]  /*a1c0*/  IMAD.IADD R17, R17, 0x1, R3 ;  /* 0x0000000111117824 */ /* 0x000fca00078e0203 */
[----:B------:R-:W-:-:S13]  /*a1d0*/  ISETP.GE.U32.AND.EX P0, PT, R17, UR5, PT, P0 ;  /* 0x0000000511007c0c */ /* 0x000fda000bf06100 */
[----:B------:R-:W-:Y:S05]  /*a1e0*/  @P0 BRA `(.L_x_281) ;  /* 0x0000000400640947 */ /* 0x000fea0003800000 */
[----:B------:R-:W3:Y:S01]  /*a1f0*/  S2R R12, SR_CTAID.X ;  /* 0x00000000000c7919 */ /* 0x000ee20000002500 */
[----:B0-2---:R-:W0:Y:S01]  /*a200*/  LDC.64 R10, c[0x0][0x628] ;  /* 0x00018a00ff0a7b82 */ /* 0x005e220000000a00 */
[----:B------:R-:W-:Y:S01]  /*a210*/  ULDC UR4, c[0x0][0x150] ;  /* 0x0000540000047ab9 */ /* 0x000fe20000000800 */
[----:B------:R-:W-:Y:S01]  /*a220*/  IMAD.MOV.U32 R8, RZ, RZ, R16 ;  /* 0x000000ffff087224 */ /* 0x000fe200078e0010 */
[----:B------:R-:W2:Y:S01]  /*a230*/  S2R R24, SR_CTAID.Y ;  /* 0x0000000000187919 */ /* 0x000ea20000002600 */
[----:B------:R-:W-:-:S04]  /*a240*/  IMAD.MOV.U32 R9, RZ, RZ, R17 ;  /* 0x000000ffff097224 */ /* 0x000fc800078e0011 */
[----:B------:R-:W1:Y:S08]  /*a250*/  LDC R21, c[0x0][0x144] ;  /* 0x00005100ff157b82 */ /* 0x000e700000000800 */
[----:B------:R-:W1:Y:S08]  /*a260*/  LDC R0, c[0x0][0x630] ;  /* 0x00018c00ff007b82 */ /* 0x000e700000000800 */
[----:B------:R-:W1:Y:S01]  /*a270*/  LDC.64 R14, c[0x0][0x620] ;  /* 0x00018800ff0e7b82 */ /* 0x000e620000000a00 */
[----:B0-----:R-:W-:-:S04]  /*a280*/  ISETP.NE.U32.AND P0, PT, R10, RZ, PT ;  /* 0x000000ff0a00720c */ /* 0x001fc80003f05070 */
[----:B------:R-:W-:Y:S02]  /*a290*/  ISETP.NE.AND.EX P0, PT, R11, RZ, PT, P0 ;  /* 0x000000ff0b00720c */ /* 0x000fe40003f05300 */
[----:B---3--:R-:W-:-:S05]  /*a2a0*/  I2FP.F32.U32 R3, R12 ;  /* 0x0000000c00037245 */ /* 0x008fca0000201000 */
[----:B------:R-:W-:-:S04]  /*a2b0*/  FMUL R3, R3, UR4 ;  /* 0x0000000403037c20 */ /* 0x000fc80008400000 */
[----:B------:R0:W3:Y:S02]  /*a2c0*/  F2I.U32.TRUNC.NTZ R20, R3 ;  /* 0x0000000300147305 */ /* 0x0000e4000020f000 */
[----:B--2---:R-:W-:Y:S05]  /*a2d0*/  @!P0 BRA `(.L_x_282) ;  /* 0x0000000000288947 */ /* 0x004fea0003800000 */
[----:B0-----:R-:W0:Y:S02]  /*a2e0*/  LDC R3, c[0x0][0x634] ;  /* 0x00018d00ff037b82 */ /* 0x001e240000000800 */
        /* <DEDUP_REMOVED lines=9> */
.L_x_282:
[----:B------:R-:W2:Y:S01]  /*a380*/  LDC.64 R28, c[0x0][0x640] ;  /* 0x00019000ff1c7b82 */ /* 0x000ea20000000a00 */
[-CC-:B-1----:R-:W-:Y:S01]  /*a390*/  SHF.R.U64 R23, R8, R0.reuse, R9.reuse ;  /* 0x0000000008177219 */ /* 0x182fe20000001209 */
[----:B---3--:R-:W-:Y:S01]  /*a3a0*/  IMAD.MOV R20, RZ, RZ, -R20 ;  /* 0x000000ffff147224 */ /* 0x008fe200078e0a14 */
[----:B------:R-:W-:Y:S01]  /*a3b0*/  SHF.R.U32.HI R0, RZ, R0, R9 ;  /* 0x00000000ff007219 */ /* 0x000fe20000011609 */
[----:B------:R-:W-:Y:S01]  /*a3c0*/  ULDC UR4, c[0x0][0x154] ;  /* 0x0000550000047ab9 */ /* 0x000fe20000000800 */
[----:B0-----:R-:W-:Y:S01]  /*a3d0*/  IADD3 R3, P0, RZ, -R23, RZ ;  /* 0x80000017ff037210 */ /* 0x001fe20007f1e0ff */
[----:B------:R-:W-:Y:S02]  /*a3e0*/  IMAD R21, R21, R20, R12 ;  /* 0x0000001415157224 */ /* 0x000fe400078e020c */
[----:B------:R-:W0:Y:S01]  /*a3f0*/  LDC R6, c[0x0][0x618] ;  /* 0x00018600ff067b82 */ /* 0x000e220000000800 */
[----:B------:R-:W-:Y:S02]  /*a400*/  IMAD.MOV.U32 R7, RZ, RZ, 0x1 ;  /* 0x00000001ff077424 */ /* 0x000fe400078e00ff */
[----:B------:R-:W-:-:S04]  /*a410*/  IMAD.X R5, RZ, RZ, ~R0, P0 ;  /* 0x000000ffff057224 */ /* 0x000fc800000e0e00 */
[-C--:B------:R-:W-:Y:S01]  /*a420*/  IMAD R0, R5, R14.reuse, RZ ;  /* 0x0000000e05007224 */ /* 0x080fe200078e02ff */
[----:B------:R-:W1:Y:S01]  /*a430*/  LDC R8, c[0x0][0x608] ;  /* 0x00018200ff087b82 */ /* 0x000e620000000800 */
[----:B------:R-:W-:-:S04]  /*a440*/  IMAD.WIDE.U32 R4, R3, R14, R16 ;  /* 0x0000000e03047225 */ /* 0x000fc800078e0010 */
[----:B------:R-:W-:Y:S01]  /*a450*/  IMAD R3, R3, R15, R0 ;  /* 0x0000000f03037224 */ /* 0x000fe200078e0200 */
[----:B------:R-:W-:Y:S02]  /*a460*/  I2FP.F32.U32 R0, R24 ;  /* 0x0000001800007245 */ /* 0x000fe40000201000 */
[----:B------:R-:W3:Y:S01]  /*a470*/  LDC R26, c[0x0][0x658] ;  /* 0x00019600ff1a7b82 */ /* 0x000ee20000000800 */
[----:B------:R-:W-:Y:S01]  /*a480*/  IMAD.IADD R3, R5, 0x1, R3 ;  /* 0x0000000105037824 */ /* 0x000fe200078e0203 */
[----:B--2---:R-:W-:Y:S01]  /*a490*/  ISETP.NE.U32.AND P0, PT, R28, RZ, PT ;  /* 0x000000ff1c00720c */ /* 0x004fe20003f05070 */
[----:B------:R-:W-:Y:S01]  /*a4a0*/  FMUL R0, R0, UR4 ;  /* 0x0000000400007c20 */ /* 0x000fe20008400000 */
[----:B------:R-:W-:Y:S02]  /*a4b0*/  IMAD.MOV.U32 R5, RZ, RZ, -0x1 ;  /* 0xffffffffff057424 */ /* 0x000fe400078e00ff */
[----:B------:R-:W-:Y:S01]  /*a4c0*/  ISETP.NE.AND.EX P0, PT, R29, RZ, PT, P0 ;  /* 0x000000ff1d00720c */ /* 0x000fe20003f05300 */
[----:B------:R2:W2:Y:S01]  /*a4d0*/  F2I.U32.TRUNC.NTZ R13, R0 ;  /* 0x00000000000d7305 */ /* 0x0004a2000020f000 */
[----:B------:R-:W2:Y:S01]  /*a4e0*/  LDC R15, c[0x0][0x148] ;  /* 0x00005200ff0f7b82 */ /* 0x000ea20000000800 */
[----:B0-----:R-:W-:-:S02]  /*a4f0*/  SHF.R.U64 R12, R4, R6, R3 ;  /* 0x00000006040c7219 */ /* 0x001fc40000001203 */
[----:B------:R-:W-:-:S05]  /*a500*/  SHF.R.U32.HI R3, RZ, R6, R3 ;  /* 0x00000006ff037219 */ /* 0x000fca0000011603 */
[----:B------:R-:W0:Y:S01]  /*a510*/  LDC R20, c[0x0][0x600] ;  /* 0x00018000ff147b82 */ /* 0x000e220000000800 */
[-CC-:B-1----:R-:W-:Y:S02]  /*a520*/  SHF.R.U64 R10, R12, R8.reuse, R3.reuse ;  /* 0x000000080c0a7219 */ /* 0x182fe40000001203 */
[----:B------:R-:W-:-:S05]  /*a530*/  SHF.R.U32.HI R3, RZ, R8, R3 ;  /* 0x00000008ff037219 */ /* 0x000fca0000011603 */
[----:B------:R-:W1:Y:S01]  /*a540*/  LDC R27, c[0x0][0x648] ;  /* 0x00019200ff1b7b82 */ /* 0x000e620000000800 */
[-C--:B---3--:R-:W-:Y:S02]  /*a550*/  SHF.L.U32 R4, R5, R26.reuse, RZ ;  /* 0x0000001a05047219 */ /* 0x088fe400000006ff */
[--C-:B------:R-:W-:Y:S02]  /*a560*/  SHF.R.U64 R14, R10, R26, R3.reuse ;  /* 0x0000001a0a0e7219 */ /* 0x100fe40000001203 */
[----:B------:R-:W-:Y:S02]  /*a570*/  LOP3.LUT R25, RZ, R4, RZ, 0x33, !PT ;  /* 0x00000004ff197212 */ /* 0x000fe400078e33ff */
[-C--:B------:R-:W-:Y:S01]  /*a580*/  SHF.R.U32.HI R5, RZ, R26.reuse, R3 ;  /* 0x0000001aff057219 */ /* 0x080fe20000011603 */
[----:B------:R-:W3:Y:S01]  /*a590*/  LDC R30, c[0x0][0x638] ;  /* 0x00018e00ff1e7b82 */ /* 0x000ee20000000800 */
[----:B------:R-:W-:Y:S01]  /*a5a0*/  SHF.L.U32 R152, R7, R26, RZ ;  /* 0x0000001a07987219 */ /* 0x000fe200000006ff */
[----:B------:R-:W-:-:S06]  /*a5b0*/  IMAD.MOV.U32 R4, RZ, RZ, R14 ;  /* 0x000000ffff047224 */ /* 0x000fcc00078e000e */
[----:B------:R-:W0:Y:S01]  /*a5c0*/  LDC R31, c[0x0][0x610] ;  /* 0x00018400ff1f7b82 */ /* 0x000e220000000800 */
[----:B------:R-:W-:Y:S05]  /*a5d0*/  @!P0 BRA `(.L_x_283) ;  /* 0x0000000000288947 */ /* 0x000fea0003800000 */
[----:B------:R-:W4:Y:S02]  /*a5e0*/  LDC R3, c[0x0][0x64c] ;  /* 0x00019300ff037b82 */ /* 0x000f240000000800 */
[----:B----4-:R-:W-:-:S05]  /*a5f0*/  IADD3 R3, P0, R14, R3, RZ ;  /* 0x000000030e037210 */ /* 0x010fca0007f1e0ff */
        /* <DEDUP_REMOVED lines=8> */
.L_x_283:
[----:B------:R-:W-:Y:S01]  /*a680*/  ISETP.NE.AND P0, PT, R2, 0x1, PT ;  /* 0x000000010200780c */ /* 0x000fe20003f05270 */
[----:B0-----:R-:W-:Y:S01]  /*a690*/  VIADD R7, R20, 0xffffffff ;  /* 0xffffffff14077836 */ /* 0x001fe20000000000 */
[----:B-12---:R-:W-:Y:S01]  /*a6a0*/  SHF.R.U64 R0, R4, R27, R5 ;  /* 0x0000001b04007219 */ /* 0x006fe20000001205 */
[----:B------:R-:W-:Y:S01]  /*a6b0*/  IMAD.MOV R13, RZ, RZ, -R13 ;  /* 0x000000ffff0d7224 */ /* 0x000fe200078e0a0d */
[----:B------:R-:W-:Y:S01]  /*a6c0*/  LOP3.LUT R5, R10, R25, RZ, 0xc0, !PT ;  /* 0x000000190a057212 */ /* 0x000fe200078ec0ff */
[----:B------:R-:W-:Y:S02]  /*a6d0*/  IMAD.MOV.U32 R4, RZ, RZ, 0x1 ;  /* 0x00000001ff047424 */ /* 0x000fe400078e00ff */
[----:B------:R-:W-:Y:S02]  /*a6e0*/  IMAD.MOV R3, RZ, RZ, -R0 ;  /* 0x000000ffff037224 */ /* 0x000fe400078e0a00 */
[----:B------:R-:W-:Y:S01]  /*a6f0*/  IMAD R152, R152, R0, R5 ;  /* 0x0000000098987224 */ /* 0x000fe200078e0205 */
[----:B------:R-:W-:Y:S01]  /*a700*/  LOP3.LUT R5, R12, R7, RZ, 0xc0, !PT ;  /* 0x000000070c057212 */ /* 0x000fe200078ec0ff */
[----:B---3--:R-:W-:-:S02]  /*a710*/  IMAD R0, R3, R30, R14 ;  /* 0x0000001e03007224 */ /* 0x008fc400078e020e */
[----:B------:R-:W-:Y:S02]  /*a720*/  @P0 IMAD R21, R15, R13, R24 ;  /* 0x0000000d0f150224 */ /* 0x000fe400078e0218 */
[----:B------:R-:W-:Y:S01]  /*a730*/  IMAD R3, R0, R20, R5 ;  /* 0x0000001400037224 */ /* 0x000fe200078e0205 */
[----:B------:R-:W-:Y:S01]  /*a740*/  PRMT R0, R4, 0x7610, R0 ;  /* 0x0000761004007816 */ /* 0x000fe20000000000 */
[----:B------:R-:W-:-:S05]  /*a750*/  IMAD R152, R152, R31, R21 ;  /* 0x0000001f98987224 */ /* 0x000fca00078e0215 */
[----:B------:R-:W-:Y:S02]  /*a760*/  SEL R153, R3, R152, !P0 ;  /* 0x0000009803997207 */ /* 0x000fe40004000000 */
[----:B------:R-:W-:-:S07]  /*a770*/  SEL R152, R152, R3, !P0 ;  /* 0x0000000398987207 */ /* 0x000fce0004000000 */
.L_x_281:
[----:B------:R-:W-:-:S13]  /*a780*/  LOP3.LUT P0, RZ, R0, 0xff, RZ, 0xc0, !PT ;  /* 0x000000ff00ff7812 */ /* 0x000fda000780c0ff */
[----:B------:R-:W-:Y:S05]  /*a790*/  @P0 BRA `(.L_x_284) ;  /* 0xffffff6400e40947 */ /* 0x000fea000383ffff */
[----:B------:R-:W-:Y:S05]  /*a7a0*/  EXIT ;  /* 0x000000000000794d */ /* 0x000fea0003800000 */
.L_x_3:
[----:B0-----:R-:W-:Y:S01]  /*a7b0*/  ULDC.64 UR4, c[0x0][0x650] ;  /* 0x0001940000047ab9 */ /* 0x001fe20000000a00 */
        /* <DEDUP_REMOVED lines=25> */
.L_x_286:
[--C-:B------:R-:W-:Y:S01]  /*a950*/  SHF.R.U64 R12, R10, R14, R11.reuse ;  /* 0x0000000e0a0c7219 */ /* 0x100fe2000000120b */
[----:B------:R-:W0:Y:S01]  /*a960*/  LDC R22, c[0x0][0x618] ;  /* 0x00018600ff167b82 */ /* 0x000e220000000800 */
[----:B------:R-:W-:Y:S01]  /*a970*/  I2FP.F32.U32 R6, R4 ;  /* 0x0000000400067245 */ /* 0x000fe20000201000 */
[----:B------:R-:W-:Y:S01]  /*a980*/  ULDC UR4, c[0x0][0x150] ;  /* 0x0000540000047ab9 */ /* 0x000fe20000000800 */
[----:B------:R-:W-:Y:S02]  /*a990*/  SHF.R.U32.HI R5, RZ, R14, R11 ;  /* 0x0000000eff057219 */ /* 0x000fe4000001160b */
[----:B------:R-:W-:Y:S01]  /*a9a0*/  IADD3 R9, P0, RZ, -R12, RZ ;  /* 0x8000000cff097210 */ /* 0x000fe20007f1e0ff */
[----:B------:R-:W-:Y:S01]  /*a9b0*/  FMUL R11, R6, UR4 ;  /* 0x00000004060b7c20 */ /* 0x000fe20008400000 */
[----:B------:R-:W-:Y:S01]  /*a9c0*/  ULDC UR4, c[0x0][0x154] ;  /* 0x0000550000047ab9 */ /* 0x000fe20000000800 */
[----:B------:R-:W1:Y:S02]  /*a9d0*/  LDC.64 R24, c[0x0][0x640] ;  /* 0x00019000ff187b82 */ /* 0x000e640000000a00 */
[----:B------:R-:W-:-:S02]  /*a9e0*/  IMAD.X R5, RZ, RZ, ~R5, P0 ;  /* 0x000000ffff057224 */ /* 0x000fc400000e0e05 */
[----:B------:R-:W2:Y:S01]  /*a9f0*/  F2I.U32.TRUNC.NTZ R11, R11 ;  /* 0x0000000b000b7305 */ /* 0x000ea2000020f000 */
[----:B------:R-:W-:-:S03]  /*aa00*/  IMAD.WIDE.U32 R6, R9, R20, R16 ;  /* 0x0000001409067225 */ /* 0x000fc600078e0010 */
[----:B------:R-:W3:Y:S01]  /*aa10*/  LDC R13, c[0x0][0x144] ;  /* 0x00005100ff0d7b82 */ /* 0x000ee20000000800 */
[----:B------:R-:W-:-:S04]  /*aa20*/  IMAD R8, R5, R20, RZ ;  /* 0x0000001405087224 */ /* 0x000fc800078e02ff */
[----:B------:R-:W-:Y:S02]  /*aa30*/  IMAD R5, R9, R21, R8 ;  /* 0x0000001509057224 */ /* 0x000fe400078e0208 */
[----:B------:R-:W-:Y:S01]  /*aa40*/  IMAD.MOV.U32 R8, RZ, RZ, -0x1 ;  /* 0xffffffffff087424 */ /* 0x000fe200078e00ff */
[----:B------:R-:W4:Y:S01]  /*aa50*/  LDC R14, c[0x0][0x608] ;  /* 0x00018200ff0e7b82 */ /* 0x000f220000000800 */
[----:B------:R-:W-:Y:S01]  /*aa60*/  IMAD.IADD R5, R7, 0x1, R5 ;  /* 0x0000000107057824 */ /* 0x000fe200078e0205 */
[----:B------:R-:W-:-:S04]  /*aa70*/  I2FP.F32.U32 R7, R3 ;  /* 0x0000000300077245 */ /* 0x000fc80000201000 */
[-C--:B0-----:R-:W-:Y:S01]  /*aa80*/  SHF.R.U64 R10, R6, R22.reuse, R5 ;  /* 0x00000016060a7219 */ /* 0x081fe20000001205 */
[----:B--2---:R-:W-:Y:S01]  /*aa90*/  IMAD.MOV R6, RZ, RZ, -R11 ;  /* 0x000000ffff067224 */ /* 0x004fe200078e0a0b */
[----:B------:R-:W0:Y:S01]  /*aaa0*/  LDC R9, c[0x0][0x658] ;  /* 0x00019600ff097b82 */ /* 0x000e220000000800 */
[----:B-1----:R-:W-:Y:S01]  /*aab0*/  ISETP.NE.U32.AND P0, PT, R24, RZ, PT ;  /* 0x000000ff1800720c */ /* 0x002fe20003f05070 */
[----:B------:R-:W-:Y:S01]  /*aac0*/  FMUL R7, R7, UR4 ;  /* 0x0000000407077c20 */ /* 0x000fe20008400000 */
[----:B------:R-:W-:Y:S02]  /*aad0*/  SHF.R.U32.HI R5, RZ, R22, R5 ;  /* 0x00000016ff057219 */ /* 0x000fe40000011605 */
[----:B------:R-:W-:-:S03]  /*aae0*/  ISETP.NE.AND.EX P0, PT, R25, RZ, PT, P0 ;  /* 0x000000ff1900720c */ /* 0x000fc60003f05300 */
[----:B------:R-:W1:Y:S01]  /*aaf0*/  LDC R20, c[0x0][0x148] ;  /* 0x00005200ff147b82 */ /* 0x000e620000000800 */
[----:B---3--:R-:W-:Y:S02]  /*ab00*/  IMAD R23, R13, R6, R4 ;  /* 0x000000060d177224 */ /* 0x008fe400078e0204 */
[----:B------:R-:W-:-:S05]  /*ab10*/  IMAD.MOV.U32 R6, RZ, RZ, 0x1 ;  /* 0x00000001ff067424 */ /* 0x000fca00078e00ff */
[----:B------:R-:W2:Y:S01]  /*ab20*/  LDC R21, c[0x0][0x600] ;  /* 0x00018000ff157b82 */ /* 0x000ea20000000800 */
[-CC-:B----4-:R-:W-:Y:S02]  /*ab30*/  SHF.R.U64 R13, R10, R14.reuse, R5.reuse ;  /* 0x0000000e0a0d7219 */ /* 0x190fe40000001205 */
[----:B------:R-:W-:Y:S02]  /*ab40*/  SHF.R.U32.HI R4, RZ, R14, R5 ;  /* 0x0000000eff047219 */ /* 0x000fe40000011605 */
[----:B------:R3:W4:Y:S03]  /*ab50*/  F2I.U32.TRUNC.NTZ R14, R7 ;  /* 0x00000007000e7305 */ /* 0x000726000020f000 */
[----:B------:R-:W1:Y:S01]  /*ab60*/  LDC R26, c[0x0][0x648] ;  /* 0x00019200ff1a7b82 */ /* 0x000e620000000800 */
[-C--:B0-----:R-:W-:Y:S02]  /*ab70*/  SHF.R.U64 R15, R13, R9.reuse, R4 ;  /* 0x000000090d0f7219 */ /* 0x081fe40000001204 */
[----:B------:R-:W-:-:S02]  /*ab80*/  SHF.L.U32 R8, R8, R9, RZ ;  /* 0x0000000908087219 */ /* 0x000fc400000006ff */
[-C--:B------:R-:W-:Y:S01]  /*ab90*/  SHF.R.U32.HI R5, RZ, R9.reuse, R4 ;  /* 0x00000009ff057219 */ /* 0x080fe20000011604 */
[----:B------:R-:W-:Y:S01]  /*aba0*/  IMAD.MOV.U32 R4, RZ, RZ, R15 ;  /* 0x000000ffff047224 */ /* 0x000fe200078e000f */
[----:B------:R-:W-:Y:S01]  /*abb0*/  SHF.L.U32 R22, R6, R9, RZ ;  /* 0x0000000906167219 */ /* 0x000fe200000006ff */
[----:B------:R-:W0:Y:S01]  /*abc0*/  LDC R27, c[0x0][0x638] ;  /* 0x00018e00ff1b7b82 */ /* 0x000e220000000800 */
[----:B------:R-:W-:-:S07]  /*abd0*/  LOP3.LUT R28, RZ, R8, RZ, 0x33, !PT ;  /* 0x00000008ff1c7212 */ /* 0x000fce00078e33ff */
        /* <DEDUP_REMOVED lines=12> */
.L_x_287:
[----:B------:R-:W-:Y:S01]  /*aca0*/  ISETP.NE.AND P0, PT, R2, 0x1, PT ;  /* 0x000000010200780c */ /* 0x000fe20003f05270 */
[----:B--2---:R-:W-:Y:S01]  /*acb0*/  VIADD R7, R21, 0xffffffff ;  /* 0xffffffff15077836 */ /* 0x004fe20000000000 */
[----:B-1----:R-:W-:Y:S01]  /*acc0*/  SHF.R.U64 R5, R4, R26, R5 ;  /* 0x0000001a04057219 */ /* 0x002fe20000001205 */
[----:B------:R-:W-:Y:S01]  /*acd0*/  IMAD.MOV R14, RZ, RZ, -R14 ;  /* 0x000000ffff0e7224 */ /* 0x000fe200078e0a0e */
[----:B------:R-:W-:Y:S01]  /*ace0*/  LOP3.LUT R4, R13, R28, RZ, 0xc0, !PT ;  /* 0x0000001c0d047212 */ /* 0x000fe200078ec0ff */
[----:B------:R-:W-:Y:S01]  /*acf0*/  IMAD.MOV.U32 R8, RZ, RZ, R12 ;  /* 0x000000ffff087224 */ /* 0x000fe200078e000c */
[----:B------:R-:W-:Y:S01]  /*ad00*/  LOP3.LUT R10, R10, R7, RZ, 0xc0, !PT ;  /* 0x000000070a0a7212 */ /* 0x000fe200078ec0ff */
[----:B------:R-:W-:Y:S02]  /*ad10*/  IMAD.MOV R6, RZ, RZ, -R5 ;  /* 0x000000ffff067224 */ /* 0x000fe400078e0a05 */
[----:B------:R-:W-:-:S04]  /*ad20*/  IMAD R4, R22, R5, R4 ;  /* 0x0000000516047224 */ /* 0x000fc800078e0204 */
[----:B------:R-:W-:Y:S02]  /*ad30*/  @P0 IMAD R23, R20, R14, R3 ;  /* 0x0000000e14170224 */ /* 0x000fe400078e0203 */
[----:B0-----:R-:W-:Y:S02]  /*ad40*/  IMAD R3, R6, R27, R15 ;  /* 0x0000001b06037224 */ /* 0x001fe400078e020f */
[----:B------:R-:W-:Y:S02]  /*ad50*/  IMAD R7, R4, R29, R23 ;  /* 0x0000001d04077224 */ /* 0x000fe400078e0217 */
[----:B------:R-:W-:Y:S02]  /*ad60*/  IMAD R4, R3, R21, R10 ;  /* 0x0000001503047224 */ /* 0x000fe400078e020a */
[----:B------:R-:W-:-:S03]  /*ad70*/  IMAD.MOV.U32 R6, RZ, RZ, 0x1 ;  /* 0x00000001ff067424 */ /* 0x000fc600078e00ff */
[----:B------:R-:W-:Y:S02]  /*ad80*/  SEL R9, R4, R7, !P0 ;  /* 0x0000000704097207 */ /* 0x000fe40004000000 */
[----:B------:R-:W-:-:S07]  /*ad90*/  SEL R7, R7, R4, !P0 ;  /* 0x0000000407077207 */ /* 0x000fce0004000000 */
.L_x_285:
[----:B------:R-:W-:-:S08]  /*ada0*/  NOP ;  /* 0x0000000000007918 */ /* 0x000fd00000000000 */
[----:B------:R-:W0:-:S00]  /*adb0*/  USETMAXREG.DEALLOC.CTAPOOL 0x28 ;  /* 0x00000028000079c8 */ /* 0x000e0000080e0500 */
[----:B0-----:R-:W-:-:S13]  /*adc0*/  ISETP.NE.AND P0, PT, R0, RZ, PT ;  /* 0x000000ff0000720c */ /* 0x001fda0003f05270 */
[----:B------:R-:W-:Y:S05]  /*add0*/  @P0 EXIT ;  /* 0x000000000000094d */ /* 0x000fea0003800000 */
[----:B------:R-:W-:Y:S01]  /*ade0*/  LOP3.LUT P0, RZ, R6, 0xff, RZ, 0xc0, !PT ;  /* 0x000000ff06ff7812 */ /* 0x000fe2000780c0ff */
[----:B------:R-:W-:Y:S02]  /*adf0*/  IMAD.MOV.U32 R3, RZ, RZ, 0x1 ;  /* 0x00000001ff037424 */ /* 0x000fe400078e00ff */
[----:B------:R-:W-:-:S10]  /*ae00*/  IMAD.MOV.U32 R0, RZ, RZ, RZ ;  /* 0x000000ffff007224 */ /* 0x000fd400078e00ff */
[----:B------:R-:W-:Y:S05]  /*ae10*/  @!P0 BRA `(.L_x_288) ;  /* 0x0000000c00348947 */ /* 0x000fea0003800000 */
[----:B------:R-:W0:Y:S01]  /*ae20*/  LDC R0, c[0x0][0x28c] ;  /* 0x0000a300ff007b82 */ /* 0x000e220000000800 */
[----:B------:R-:W-:Y:S01]  /*ae30*/  ULDC UR5, c[0x0][0x600] ;  /* 0x0001800000057ab9 */ /* 0x000fe20000000800 */
[----:B------:R-:W-:Y:S01]  /*ae40*/  ULDC UR4, c[0x0][0xc] ;  /* 0x0000030000047ab9 */ /* 0x000fe20000000800 */
[----:B------:R-:W-:Y:S01]  /*ae50*/  UIADD3 UR16, UR5, -0x1, URZ ;  /* 0xffffffff05107890 */ /* 0x000fe2000fffe03f */
[C---:B------:R-:W-:Y:S01]  /*ae60*/  LOP3.LUT P2, RZ, R18.reuse, 0x7f, RZ, 0xc0, !PT ;  /* 0x0000007f12ff7812 */ /* 0x040fe2000784c0ff */
[----:B------:R-:W-:Y:S01]  /*ae70*/  ULDC UR6, c[0x0][0x658] ;  /* 0x0001960000067ab9 */ /* 0x000fe20000000800 */
[----:B------:R-:W-:Y:S01]  /*ae80*/  ULDC UR5, c[0x0][0x10] ;  /* 0x0000040000057ab9 */ /* 0x000fe20000000800 */
[----:B------:R-:W-:Y:S01]  /*ae90*/  UMOV UR7, 0xffffffff ;  /* 0xffffffff00077882 */ /* 0x000fe20000000000 */
[----:B------:R-:W-:Y:S01]  /*aea0*/  UMOV UR8, 0x1 ;  /* 0x0000000100087882 */ /* 0x000fe20000000000 */
[----:B------:R-:W-:Y:S01]  /*aeb0*/  UIMAD.WIDE.U32 UR4, UR4, UR5, URZ ;  /* 0x00000005040472a5 */ /* 0x000fe2000f8e003f */
[----:B------:R-:W-:Y:S01]  /*aec0*/  LOP3.LUT P0, RZ, R18, 0x1f, RZ, 0xc0, !PT ;  /* 0x0000001f12ff7812 */ /* 0x000fe2000780c0ff */
[----:B------:R-:W-:Y:S01]  /*aed0*/  USHF.L.U32 UR7, UR7, UR6, URZ ;  /* 0x0000000607077299 */ /* 0x000fe2000800063f */
[----:B------:R-:W-:Y:S01]  /*aee0*/  BSSY B0, `(.L_x_288) ;  /* 0x00000c0000007945 */ /* 0x000fe20003800000 */
[----:B------:R-:W-:Y:S01]  /*aef0*/  USHF.L.U32 UR18, UR8, UR6, URZ ;  /* 0x0000000608127299 */ /* 0x000fe2000800063f */
[----:B------:R-:W-:Y:S01]  /*af00*/  IMAD.MOV.U32 R11, RZ, RZ, 0x1 ;  /* 0x00000001ff0b7424 */ /* 0x000fe200078e00ff */
[----:B------:R-:W-:Y:S01]  /*af10*/  LOP3.LUT R18, R19, 0x2, RZ, 0xfc, !PT ;  /* 0x0000000213127812 */ /* 0x000fe200078efcff */
[----:B------:R-:W-:Y:S01]  /*af20*/  ULDC UR6, c[0x0][0x14] ;  /* 0x0000050000067ab9 */ /* 0x000fe20000000800 */
[----:B------:R-:W-:Y:S01]  /*af30*/  PLOP3.LUT P0, PT, P0, P2, PT, 0x8a, 0x0 ;  /* 0x000000000000781c */ /* 0x000fe20000705172 */
[----:B------:R-:W-:-:S02]  /*af40*/  UIMAD.WIDE.U32 UR20, UR4, UR6, URZ ;  /* 0x00000006041472a5 */ /* 0x000fc4000f8e003f */
[----:B------:R-:W-:Y:S02]  /*af50*/  UIMAD UR13, UR5, UR6, URZ ;  /* 0x00000006050d72a4 */ /* 0x000fe4000f8e023f */
[----:B------:R-:W-:Y:S01]  /*af60*/  ULOP3.LUT UR17, URZ, UR7, URZ, 0x33, !UPT ;  /* 0x000000073f117292 */ /* 0x000fe2000f8e333f */
[----:B0-----:R-:W-:Y:S01]  /*af70*/  VIADD R0, R0, 0x1f ;  /* 0x0000001f00007836 */ /* 0x001fe20000000000 */
[----:B------:R-:W-:Y:S01]  /*af80*/  UIADD3 UR13, UR21, UR13, URZ ;  /* 0x0000000d150d7290 */ /* 0x000fe2000fffe03f */
[----:B------:R-:W-:-:S03]  /*af90*/  ULDC.64 UR22, c[0x0][0x198] ;  /* 0x0000660000167ab9 */ /* 0x000fc60000000a00 */
[----:B------:R-:W-:-:S04]  /*afa0*/  SHF.R.S32.HI R3, RZ, 0x1f, R0 ;  /* 0x0000001fff037819 */ /* 0x000fc80000011400 */
[----:B------:R-:W-:Y:S01]  /*afb0*/  LEA.HI R3, R3, R0, RZ, 0x5 ;  /* 0x0000000003037211 */ /* 0x000fe200078f28ff */
[----:B------:R-:W-:-:S03]  /*afc0*/  IMAD.MOV.U32 R0, RZ, RZ, RZ ;  /* 0x000000ffff007224 */ /* 0x000fc600078e00ff */
[----:B------:R-:W-:Y:S01]  /*afd0*/  SHF.R.S32.HI R13, RZ, 0x5, R3 ;  /* 0x00000005ff0d7819 */ /* 0x000fe20000011403 */
[----:B------:R-:W-:-:S04]  /*afe0*/  IMAD.MOV.U32 R3, RZ, RZ, 0x1 ;  /* 0x00000001ff037424 */ /* 0x000fc800078e00ff */
[----:B------:R-:W-:-:S07]  /*aff0*/  VIADD R10, R13, 0x1 ;  /* 0x000000010d0a7836 */ /* 0x000fce0000000000 */
.L_x_300:
[----:B------:R-:W-:-:S03]  /*b000*/  UMOV UR4, 0xffffffff ;  /* 0xffffffff00047882 */ /* 0x000fc60000000000 */
[----:B------:R-:W-:Y:S05]  /*b010*/  BRA.DIV UR4, `(.L_x_289) ;  /* 0x0000000e04a07947 */ /* 0x000fea000b800000 */
[----:B------:R-:W-:-:S13]  /*b020*/  ELECT P6, URZ, PT ;  /* 0x00000000003f782f */ /* 0x000fda00038c0000 */
.L_x_311:
[----:B------:R-:W0:Y:S01]  /*b030*/  LDC R4, c[0x0][0x28c] ;  /* 0x0000a300ff047b82 */ /* 0x000e220000000800 */
[----:B------:R-:W-:Y:S01]  /*b040*/  BSSY B1, `(.L_x_290) ;  /* 0x0000037000017945 */ /* 0x000fe20003800000 */
[----:B0-----:R-:W-:-:S13]  /*b050*/  ISETP.LT.OR P6, PT, R4, 0x1, !P6 ;  /* 0x000000010400780c */ /* 0x001fda00077c1670 */
[----:B------:R-:W-:Y:S05]  /*b060*/  @P6 BRA `(.L_x_291) ;  /* 0x0000000000d06947 */ /* 0x000fea0003800000 */
[----:B------:R-:W-:Y:S02]  /*b070*/  IMAD.SHL.U32 R14, R9, 0x80, RZ ;  /* 0x00000080090e7824 */ /* 0x000fe400078e00ff */
[----:B------:R-:W-:Y:S02]  /*b080*/  IMAD.SHL.U32 R15, R7, 0x100, RZ ;  /* 0x00000100070f7824 */ /* 0x000fe400078e00ff */
[----:B------:R-:W-:Y:S02]  /*b090*/  IMAD.MOV.U32 R20, RZ, RZ, RZ ;  /* 0x000000ffff147224 */ /* 0x000fe400078e00ff */
[----:B------:R-:W-:Y:S02]  /*b0a0*/  IMAD.MOV.U32 R4, RZ, RZ, R10 ;  /* 0x000000ffff047224 */ /* 0x000fe400078e000a */
[----:B------:R-:W-:Y:S02]  /*b0b0*/  IMAD.MOV.U32 R5, RZ, RZ, R3 ;  /* 0x000000ffff057224 */ /* 0x000fe400078e0003 */
[----:B------:R-:W-:-:S07]  /*b0c0*/  IMAD.MOV.U32 R6, RZ, RZ, R0 ;  /* 0x000000ffff067224 */ /* 0x000fce00078e0000 */
.L_x_295:
[----:B------:R-:W0:Y:S01]  /*b0d0*/  S2R R12, SR_CgaCtaId ;  /* 0x00000000000c7919 */ /* 0x000e220000008800 */
[----:B------:R-:W-:Y:S01]  /*b0e0*/  MOV R7, 0x400 ;  /* 0x0000040000077802 */ /* 0x000fe20000000f00 */
[----:B------:R-:W1:Y:S03]  /*b0f0*/  @!P2 LDC R9, c[0x0][0x500] ;  /* 0x00014000ff09ab82 */ /* 0x000e660000000800 */
[----:B0-----:R-:W-:Y:S02]  /*b100*/  LEA R21, R12, R7, 0x18 ;  /* 0x000000070c157211 */ /* 0x001fe400078ec0ff */
[----:B------:R-:W-:-:S03]  /*b110*/  SHF.L.U32 R7, R5, 0x1f, RZ ;  /* 0x0000001f05077819 */ /* 0x000fc600000006ff */
[----:B------:R-:W-:-:S04]  /*b120*/  IMAD R12, R6, 0x8, R21 ;  /* 0x00000008060c7824 */ /* 0x000fc800078e0215 */
[----:B------:R-:W0:Y:S02]  /*b130*/  SYNCS.PHASECHK.TRANS64.TRYWAIT P1, [R12+URZ+0x20], R7 ;  /* 0x000020070c0075a7 */ /* 0x000e24000802017f */
[----:B01----:R-:W-:Y:S05]  /*b140*/  @!P1 BRA `(.L_x_292) ;  /* 0x0000000c00749947 */ /* 0x003fea0003800000 */
.L_x_312:
[----:B0-----:R-:W-:Y:S01]  /*b150*/  PRMT R7, R18, 0x9910, RZ ;  /* 0x0000991012077816 */ /* 0x001fe200000000ff */
[----:B------:R0:W-:Y:S03]  /*b160*/  @!P2 SYNCS.ARRIVE.TRANS64 RZ, [R12+URZ], R9 ;  /* 0x000000090cffa9a7 */ /* 0x0001e6000800003f */
[----:B------:R-:W-:-:S13]  /*b170*/  ISETP.NE.AND P1, PT, R7, 0x2, PT ;  /* 0x000000020700780c */ /* 0x000fda0003f25270 */
[----:B0-----:R-:W-:Y:S05]  /*b180*/  @P1 BRA `(.L_x_293) ;  /* 0x0000000000041947 */ /* 0x001fea0003800000 */
[----:B------:R-:W-:Y:S01]  /*b190*/  BPT.TRAP 0x1 ;  /* 0x000000040000795c */ /* 0x000fe20000300000 */
.L_x_293:
[----:B------:R-:W-:Y:S05]  /*b1a0*/  @P0 BRA `(.L_x_294) ;  /* 0x0000000000040947 */ /* 0x000fea0003800000 */
[----:B------:R-:W-:Y:S01]  /*b1b0*/  BPT.TRAP 0x1 ;  /* 0x000000040000795c */ /* 0x000fe20000300000 */
.L_x_294:
[--C-:B------:R-:W-:Y:S01]  /*b1c0*/  IMAD R7, R6, 0x8000, R21.reuse ;  /* 0x0000800006077824 */ /* 0x100fe200078e0215 */
[----:B------:R-:W-:Y:S01]  /*b1d0*/  R2UR UR9, R12 ;  /* 0x000000000c0972ca */ /* 0x000fe200000e0000 */
[----:B------:R-:W-:Y:S01]  /*b1e0*/  IMAD R21, R6, 0x4000, R21 ;  /* 0x0000400006157824 */ /* 0x000fe200078e0215 */
[----:B------:R-:W-:Y:S01]  /*b1f0*/  UIADD3 UR4, UP0, UR22, 0xf0, URZ ;  /* 0x000000f016047890 */ /* 0x000fe2000ff1e03f */
[----:B------:R-:W-:Y:S01]  /*b200*/  VIADD R4, R4, 0xffffffff ;  /* 0xffffffff04047836 */ /* 0x000fe20000000000 */
[----:B------:R-:W-:Y:S01]  /*b210*/  R2UR UR5, R7 ;  /* 0x00000000070572ca */ /* 0x000fe200000e0000 */
[----:B------:R-:W-:Y:S01]  /*b220*/  UIADD3 UR24, UP1, UR22, 0x1f0, URZ ;  /* 0x000001f016187890 */ /* 0x000fe2000ff3e03f */
[----:B------:R-:W-:Y:S01]  /*b230*/  R2UR UR8, R21 ;  /* 0x00000000150872ca */ /* 0x000fe200000e0000 */
[----:B------:R-:W-:Y:S01]  /*b240*/  VIADD R6, R6, 0x1 ;  /* 0x0000000106067836 */ /* 0x000fe20000000000 */
[----:B------:R-:W-:Y:S01]  /*b250*/  R2UR UR11, R15 ;  /* 0x000000000f0b72ca */ /* 0x000fe200000e0000 */
[----:B------:R-:W-:Y:S01]  /*b260*/  UIADD3.X UR25, URZ, UR23, URZ, UP1, !UPT ;  /* 0x000000173f197290 */ /* 0x000fe20008ffe43f */
[----:B------:R-:W-:Y:S01]  /*b270*/  R2UR UR10, R20 ;  /* 0x00000000140a72ca */ /* 0x000fe200000e0000 */
[----:B------:R-:W-:Y:S01]  /*b280*/  UMOV UR6, 0x0 ;  /* 0x0000000000067882 */ /* 0x000fe20000000000 */
[----:B------:R-:W-:Y:S01]  /*b290*/  R2UR UR12, R8 ;  /* 0x00000000080c72ca */ /* 0x000fe200000e0000 */
[----:B------:R-:W-:Y:S01]  /*b2a0*/  UMOV UR7, 0x10000000 ;  /* 0x1000000000077882 */ /* 0x000fe20000000000 */
[----:B------:R-:W-:Y:S01]  /*b2b0*/  R2UR UR19, R14 ;  /* 0x000000000e1372ca */ /* 0x000fe200000e0000 */
[----:B------:R-:W-:Y:S01]  /*b2c0*/  VIADD R20, R20, 0x20 ;  /* 0x0000002014147836 */ /* 0x000fe20000000000 */
[----:B------:R-:W-:Y:S01]  /*b2d0*/  ISETP.GT.AND P3, PT, R4, 0x1, PT ;  /* 0x000000010400780c */ /* 0x000fe20003f64270 */
[----:B------:R-:W-:Y:S01]  /*b2e0*/  UIADD3 UR14, UR5, 0x100, URZ ;  /* 0x00000100050e7890 */ /* 0x000fe2000fffe03f */
[----:B------:R-:W-:Y:S01]  /*b2f0*/  ISETP.NE.AND P1, PT, R6, 0x4, PT ;  /* 0x000000040600780c */ /* 0x000fe20003f25270 */
[----:B------:R-:W-:-:S02]  /*b300*/  UIADD3.X UR5, URZ, UR23, URZ, UP0, !UPT ;  /* 0x000000173f057290 */ /* 0x000fc400087fe43f */
[----:B------:R-:W-:Y:S01]  /*b310*/  UIADD3 UR15, UR8, 0x20100, URZ ;  /* 0x00020100080f7890 */ /* 0x000fe2000fffe03f */
[----:B------:R-:W-:Y:S02]  /*b320*/  SEL R12, RZ, 0x1, P1 ;  /* 0x00000001ff0c7807 */ /* 0x000fe40000800000 */
[----:B------:R-:W-:Y:S01]  /*b330*/  UMOV UR8, UR14 ;  /* 0x0000000e00087c82 */ /* 0x000fe20008000000 */
[----:B------:R-:W-:Y:S02]  /*b340*/  SEL R6, R6, RZ, P1 ;  /* 0x000000ff06067207 */ /* 0x000fe40000800000 */
[----:B------:R-:W-:Y:S01]  /*b350*/  LOP3.LUT R5, R5, R12, RZ, 0x3c, !PT ;  /* 0x0000000c05057212 */ /* 0x000fe200078e3cff */
[----:B------:R0:W-:Y:S02]  /*b360*/  UTMALDG.3D [UR8], [UR4], desc[UR6] ;  /* 0x00000608040075b4 */ /* 0x0001e40008011000 */
[----:B0-----:R-:W-:Y:S01]  /*b370*/  UMOV UR8, UR15 ;  /* 0x0000000f00087c82 */ /* 0x001fe20008000000 */
[----:B------:R-:W-:-:S02]  /*b380*/  UMOV UR11, UR19 ;  /* 0x00000013000b7c82 */ /* 0x000fc40008000000 */
[----:B------:R0:W-:Y:S02]  /*b390*/  UTMALDG.3D [UR8], [UR24], desc[UR6] ;  /* 0x00000608180075b4 */ /* 0x0001e40008011000 */
[----:B0-----:R-:W-:Y:S05]  /*b3a0*/  @P3 BRA `(.L_x_295) ;  /* 0xfffffffc00483947 */ /* 0x001fea000383ffff */
.L_x_291:
[----:B------:R-:W-:Y:S05]  /*b3b0*/  BSYNC B1 ;  /* 0x0000000000017941 */ /* 0x000fea0003800000 */
.L_x_290:
[----:B------:R-:W-:Y:S01]  /*b3c0*/  LOP3.LUT P3, RZ, R11, 0xff, RZ, 0xc0, !PT ;  /* 0x000000ff0bff7812 */ /* 0x000fe2000786c0ff */
[----:B------:R-:W-:Y:S01]  /*b3d0*/  IMAD.IADD R0, R13, 0x1, R0 ;  /* 0x000000010d007824 */ /* 0x000fe200078e0200 */
[----:B------:R-:W-:Y:S01]  /*b3e0*/  IADD3 R16, P4, R16, UR20, RZ ;  /* 0x0000001410107c10 */ /* 0x000fe2000ff9e0ff */
[----:B------:R-:W-:Y:S01]  /*b3f0*/  ULDC.64 UR4, c[0x0][0x650] ;  /* 0x0001940000047ab9 */ /* 0x000fe20000000a00 */
[----:B------:R-:W-:Y:S01]  /*b400*/  BSSY B1, `(.L_x_296) ;  /* 0x000006b000017945 */ /* 0x000fe20003800000 */
[----:B------:R-:W-:Y:S01]  /*b410*/  IMAD.MOV.U32 R7, RZ, RZ, -0x1 ;  /* 0xffffffffff077424 */ /* 0x000fe200078e00ff */
[----:B------:R-:W-:Y:S01]  /*b420*/  SHF.R.U32.HI R4, RZ, 0x2, R0 ;  /* 0x00000002ff047819 */ /* 0x000fe20000011600 */
[----:B------:R-:W-:Y:S01]  /*b430*/  IMAD.MOV.U32 R9, RZ, RZ, -0x1 ;  /* 0xffffffffff097424 */ /* 0x000fe200078e00ff */
[----:B------:R-:W-:Y:S01]  /*b440*/  ISETP.GT.U32.AND P1, PT, R0, 0x3, PT ;  /* 0x000000030000780c */ /* 0x000fe20003f24070 */
[----:B------:R-:W-:Y:S01]  /*b450*/  IMAD.MOV.U32 R8, RZ, RZ, -0x1 ;  /* 0xffffffffff087424 */ /* 0x000fe200078e00ff */
[----:B------:R-:W-:-:S02]  /*b460*/  LOP3.LUT R4, R4, 0x1, RZ, 0xc0, !PT ;  /* 0x0000000104047812 */ /* 0x000fc400078ec0ff */
[----:B------:R-:W-:Y:S01]  /*b470*/  ISETP.LT.U32.AND P1, PT, R13, 0x4, P1 ;  /* 0x000000040d00780c */ /* 0x000fe20000f21070 */
[----:B------:R-:W0:Y:S01]  /*b480*/  @P3 S2R R6, SR_CgaCtaId ;  /* 0x0000000000063919 */ /* 0x000e220000008800 */
[----:B------:R-:W-:Y:S02]  /*b490*/  @P3 MOV R5, 0x400 ;  /* 0x0000040000053802 */ /* 0x000fe40000000f00 */
[----:B------:R-:W-:Y:S02]  /*b4a0*/  IADD3.X R17, R17, UR13, RZ, P4, !PT ;  /* 0x0000000d11117c10 */ /* 0x000fe4000a7fe4ff */
[----:B------:R-:W-:Y:S02]  /*b4b0*/  ISETP.GE.U32.AND P4, PT, R16, UR4, PT ;  /* 0x0000000410007c0c */ /* 0x000fe4000bf86070 */
[----:B------:R-:W-:Y:S02]  /*b4c0*/  LOP3.LUT R0, R0, 0x3, RZ, 0xc0, !PT ;  /* 0x0000000300007812 */ /* 0x000fe400078ec0ff */
[----:B------:R-:W-:-:S02]  /*b4d0*/  PRMT R11, RZ, 0x7610, R11 ;  /* 0x00007610ff0b7816 */ /* 0x000fc4000000000b */
[----:B0-----:R-:W-:-:S04]  /*b4e0*/  @P3 LEA R5, R6, R5, 0x18 ;  /* 0x0000000506053211 */ /* 0x001fc800078ec0ff */
[----:B------:R0:W-:Y:S01]  /*b4f0*/  @P3 SYNCS.ARRIVE.TRANS64.A1T0 RZ, [R5+URZ+0x58], RZ ;  /* 0x000058ff05ff39a7 */ /* 0x0001e2000810003f */
[----:B------:R-:W-:Y:S02]  /*b500*/  ISETP.NE.U32.AND P3, PT, R4, 0x1, PT ;  /* 0x000000010400780c */ /* 0x000fe40003f65070 */
[----:B------:R-:W-:Y:S02]  /*b510*/  SEL R4, RZ, 0x1, !P1 ;  /* 0x00000001ff047807 */ /* 0x000fe40004800000 */
[----:B------:R-:W-:Y:S02]  /*b520*/  ISETP.GE.U32.AND.EX P1, PT, R17, UR5, PT, P4 ;  /* 0x0000000511007c0c */ /* 0x000fe4000bf26140 */
[----:B------:R-:W-:-:S04]  /*b530*/  ISETP.GT.U32.AND P3, PT, R13, 0x3, !P3 ;  /* 0x000000030d00780c */ /* 0x000fc80005f64070 */
[----:B0-----:R-:W-:-:S04]  /*b540*/  SEL R5, RZ, 0x1, !P3 ;  /* 0x00000001ff057807 */ /* 0x001fc80005800000 */
[--C-:B------:R-:W-:Y:S02]  /*b550*/  LOP3.LUT R3, R5, R3, R4.reuse, 0x96, !PT ;  /* 0x0000000305037212 */ /* 0x100fe400078e9604 */
[----:B------:R-:W-:Y:S01]  /*b560*/  PRMT R4, RZ, 0x7610, R4 ;  /* 0x00007610ff047816 */ /* 0x000fe20000000004 */
[----:B------:R-:W-:Y:S06]  /*b570*/  @P1 BRA `(.L_x_297) ;  /* 0x00000004004c1947 */ /* 0x000fec0003800000 */
[----:B------:R-:W-:Y:S01]  /*b580*/  ULDC.64 UR4, c[0x0][0x628] ;  /* 0x00018a0000047ab9 */ /* 0x000fe20000000a00 */
[----:B------:R-:W0:Y:S01]  /*b590*/  S2R R14, SR_CTAID.X ;  /* 0x00000000000e7919 */ /* 0x000e220000002500 */
[----:B------:R-:W-:Y:S01]  /*b5a0*/  ISETP.NE.U32.AND P1, PT, RZ, UR4, PT ;  /* 0x00000004ff007c0c */ /* 0x000fe2000bf25070 */
[----:B------:R-:W-:Y:S01]  /*b5b0*/  ULDC UR7, c[0x0][0x630] ;  /* 0x00018c0000077ab9 */ /* 0x000fe20000000800 */
[----:B------:R-:W-:Y:S01]  /*b5c0*/  IMAD.MOV.U32 R4, RZ, RZ, R16 ;  /* 0x000000ffff047224 */ /* 0x000fe200078e0010 */
[----:B------:R-:W1:Y:S01]  /*b5d0*/  S2R R12, SR_CTAID.Y ;  /* 0x00000000000c7919 */ /* 0x000e620000002600 */
[----:B------:R-:W-:Y:S01]  /*b5e0*/  ISETP.NE.AND.EX P1, PT, RZ, UR5, PT, P1 ;  /* 0x00000005ff007c0c */ /* 0x000fe2000bf25310 */
[----:B------:R-:W-:-:S12]  /*b5f0*/  IMAD.MOV.U32 R5, RZ, RZ, R17 ;  /* 0x000000ffff057224 */ /* 0x000fd800078e0011 */
[----:B------:R-:W-:Y:S05]  /*b600*/  @!P1 BRA `(.L_x_298) ;  /* 0x0000000000289947 */ /* 0x000fea0003800000 */
[----:B------:R-:W-:Y:S02]  /*b610*/  ULDC UR6, c[0x0][0x634] ;  /* 0x00018d0000067ab9 */ /* 0x000fe40000000800 */
[----:B------:R-:W-:-:S05]  /*b620*/  IADD3 R9, P1, R16, UR6, RZ ;  /* 0x0000000610097c10 */ /* 0x000fca000ff3e0ff */
[----:B------:R-:W-:-:S04]  /*b630*/  IMAD.X R15, RZ, RZ, R17, P1 ;  /* 0x000000ffff0f7224 */ /* 0x000fc800008e0611 */
[----:B------:R-:W-:-:S04]  /*b640*/  IMAD.WIDE.U32 R6, R15, UR4, RZ ;  /* 0x000000040f067c25 */ /* 0x000fc8000f8e00ff */
[----:B------:R-:W-:-:S04]  /*b650*/  IMAD.WIDE.U32 R6, P1, R9, UR5, R6 ;  /* 0x0000000509067c25 */ /* 0x000fc8000f820006 */
[----:B------:R-:W-:-:S04]  /*b660*/  IMAD.WIDE.U32 R8, R9, UR4, RZ ;  /* 0x0000000409087c25 */ /* 0x000fc8000f8e00ff */
[----:B------:R-:W-:Y:S01]  /*b670*/  IMAD.X R5, RZ, RZ, RZ, P1 ;  /* 0x000000ffff057224 */ /* 0x000fe200008e06ff */
[----:B------:R-:W-:Y:S01]  /*b680*/  IADD3 RZ, P1, R9, R6, RZ ;  /* 0x0000000609ff7210 */ /* 0x000fe20007f3e0ff */
[----:B------:R-:W-:-:S04]  /*b690*/  IMAD.MOV.U32 R4, RZ, RZ, R7 ;  /* 0x000000ffff047224 */ /* 0x000fc800078e0007 */
[----:B------:R-:W-:-:S08]  /*b6a0*/  IMAD.WIDE.U32.X R4, R15, UR5, R4, P1 ;  /* 0x000000050f047c25 */ /* 0x000fd000088e0404 */
.L_x_298:
[--C-:B------:R-:W-:Y:S01]  /*b6b0*/  SHF.R.U64 R8, R4, UR7, R5.reuse ;  /* 0x0000000704087c19 */ /* 0x100fe20008001205 */
[----:B------:R-:W-:Y:S01]  /*b6c0*/  ULDC.64 UR4, c[0x0][0x620] ;  /* 0x0001880000047ab9 */ /* 0x000fe20000000a00 */
[----:B------:R-:W-:Y:S01]  /*b6d0*/  SHF.R.U32.HI R4, RZ, UR7, R5 ;  /* 0x00000007ff047c19 */ /* 0x000fe20008011605 */
[----:B------:R-:W2:Y:S01]  /*b6e0*/  LDC R25, c[0x0][0x144] ;  /* 0x00005100ff197b82 */ /* 0x000ea20000000800 */
[----:B------:R-:W-:Y:S01]  /*b6f0*/  IADD3 R7, P1, RZ, -R8, RZ ;  /* 0x80000008ff077210 */ /* 0x000fe20007f3e0ff */
[----:B------:R-:W-:Y:S01]  /*b700*/  ULDC.64 UR8, c[0x0][0x640] ;  /* 0x0001900000087ab9 */ /* 0x000fe20000000a00 */
[----:B0-----:R-:W-:Y:S01]  /*b710*/  I2FP.F32.U32 R9, R14 ;  /* 0x0000000e00097245 */ /* 0x001fe20000201000 */
[----:B------:R-:W-:Y:S02]  /*b720*/  ULDC UR6, c[0x0][0x608] ;  /* 0x0001820000067ab9 */ /* 0x000fe40000000800 */
[----:B------:R-:W-:Y:S01]  /*b730*/  IMAD.X R4, RZ, RZ, ~R4, P1 ;  /* 0x000000ffff047224 */ /* 0x000fe200008e0e04 */
[----:B------:R-:W-:Y:S01]  /*b740*/  ISETP.NE.U32.AND P1, PT, RZ, UR8, PT ;  /* 0x00000008ff007c0c */ /* 0x000fe2000bf25070 */
[----:B------:R-:W0:Y:S02]  /*b750*/  LDC R21, c[0x0][0x148] ;  /* 0x00005200ff157b82 */ /* 0x000e240000000800 */
[----:B------:R-:W-:Y:S01]  /*b760*/  IMAD R6, R4, UR4, RZ ;  /* 0x0000000404067c24 */ /* 0x000fe2000f8e02ff */
[----:B------:R-:W-:Y:S01]  /*b770*/  ISETP.NE.AND.EX P1, PT, RZ, UR9, PT, P1 ;  /* 0x00000009ff007c0c */ /* 0x000fe2000bf25310 */
[----:B------:R-:W-:Y:S01]  /*b780*/  IMAD.WIDE.U32 R4, R7, UR4, R16 ;  /* 0x0000000407047c25 */ /* 0x000fe2000f8e0010 */
[----:B------:R-:W-:-:S03]  /*b790*/  ULDC UR4, c[0x0][0x150] ;  /* 0x0000540000047ab9 */ /* 0x000fc60000000800 */
[----:B------:R-:W-:Y:S02]  /*b7a0*/  IMAD R7, R7, UR5, R6 ;  /* 0x0000000507077c24 */ /* 0x000fe4000f8e0206 */
[----:B------:R-:W-:Y:S01]  /*b7b0*/  FMUL R6, R9, UR4 ;  /* 0x0000000409067c20 */ /* 0x000fe20008400000 */
[----:B------:R-:W-:Y:S01]  /*b7c0*/  ULDC UR4, c[0x0][0x618] ;  /* 0x0001860000047ab9 */ /* 0x000fe20000000800 */
[----:B------:R-:W-:Y:S01]  /*b7d0*/  ULDC UR5, c[0x0][0x154] ;  /* 0x0000550000057ab9 */ /* 0x000fe20000000800 */
[----:B------:R-:W-:-:S03]  /*b7e0*/  IMAD.IADD R5, R5, 0x1, R7 ;  /* 0x0000000105057824 */ /* 0x000fc600078e0207 */
[----:B------:R-:W3:Y:S02]  /*b7f0*/  F2I.U32.TRUNC.NTZ R6, R6 ;  /* 0x0000000600067305 */ /* 0x000ee4000020f000 */
[----:B------:R-:W-:Y:S02]  /*b800*/  SHF.R.U64 R9, R4, UR4, R5 ;  /* 0x0000000404097c19 */ /* 0x000fe40008001205 */
[----:B-1----:R-:W-:-:S05]  /*b810*/  I2FP.F32.U32 R4, R12 ;  /* 0x0000000c00047245 */ /* 0x002fca0000201000 */
[----:B------:R-:W-:Y:S01]  /*b820*/  FMUL R22, R4, UR5 ;  /* 0x0000000504167c20 */ /* 0x000fe20008400000 */
[----:B------:R-:W-:Y:S01]  /*b830*/  SHF.R.U32.HI R4, RZ, UR4, R5 ;  /* 0x00000004ff047c19 */ /* 0x000fe20008011605 */
[----:B------:R-:W-:-:S03]  /*b840*/  ULDC UR4, c[0x0][0x658] ;  /* 0x0001960000047ab9 */ /* 0x000fc60000000800 */
[--C-:B------:R-:W-:Y:S01]  /*b850*/  SHF.R.U64 R20, R9, UR6, R4.reuse ;  /* 0x0000000609147c19 */ /* 0x100fe20008001204 */
[----:B------:R-:W1:Y:S01]  /*b860*/  F2I.U32.TRUNC.NTZ R22, R22 ;  /* 0x0000001600167305 */ /* 0x000e62000020f000 */
[----:B------:R-:W-:Y:S01]  /*b870*/  SHF.R.U32.HI R5, RZ, UR6, R4 ;  /* 0x00000006ff057c19 */ /* 0x000fe20008011604 */
[----:B---3--:R-:W-:-:S03]  /*b880*/  IMAD.MOV R6, RZ, RZ, -R6 ;  /* 0x000000ffff067224 */ /* 0x008fc600078e0a06 */
[--C-:B------:R-:W-:Y:S01]  /*b890*/  SHF.R.U64 R15, R20, UR4, R5.reuse ;  /* 0x00000004140f7c19 */ /* 0x100fe20008001205 */
[----:B--2---:R-:W-:Y:S01]  /*b8a0*/  IMAD R14, R25, R6, R14 ;  /* 0x00000006190e7224 */ /* 0x004fe200078e020e */
[----:B------:R-:W-:-:S03]  /*b8b0*/  SHF.R.U32.HI R23, RZ, UR4, R5 ;  /* 0x00000004ff177c19 */ /* 0x000fc60008011605 */
[----:B------:R-:W-:Y:S02]  /*b8c0*/  IMAD.MOV.U32 R4, RZ, RZ, R15 ;  /* 0x000000ffff047224 */ /* 0x000fe400078e000f */
[----:B------:R-:W-:Y:S01]  /*b8d0*/  IMAD.MOV.U32 R5, RZ, RZ, R23 ;  /* 0x000000ffff057224 */ /* 0x000fe200078e0017 */
[----:B-1----:R-:W-:Y:S06]  /*b8e0*/  @!P1 BRA `(.L_x_299) ;  /* 0x0000000000289947 */ /* 0x002fec0003800000 */
[----:B------:R-:W-:Y:S02]  /*b8f0*/  ULDC UR4, c[0x0][0x64c] ;  /* 0x0001930000047ab9 */ /* 0x000fe40000000800 */
[----:B------:R-:W-:-:S05]  /*b900*/  IADD3 R5, P1, R15, UR4, RZ ;  /* 0x000000040f057c10 */ /* 0x000fca000ff3e0ff */
[----:B------:R-:W-:-:S04]  /*b910*/  IMAD.X R23, RZ, RZ, R23, P1 ;  /* 0x000000ffff177224 */ /* 0x000fc800008e0617 */
[----:B------:R-:W-:-:S04]  /*b920*/  IMAD.WIDE.U32 R6, R23, UR8, RZ ;  /* 0x0000000817067c25 */ /* 0x000fc8000f8e00ff */
[----:B------:R-:W-:-:S04]  /*b930*/  IMAD.WIDE.U32 R6, P1, R5, UR9, R6 ;  /* 0x0000000905067c25 */ /* 0x000fc8000f820006 */
[----:B------:R-:W-:-:S04]  /*b940*/  IMAD.WIDE.U32 R4, R5, UR8, RZ ;  /* 0x0000000805047c25 */ /* 0x000fc8000f8e00ff */
[----:B------:R-:W-:Y:S01]  /*b950*/  IMAD.MOV.U32 R4, RZ, RZ, R7 ;  /* 0x000000ffff047224 */ /* 0x000fe200078e0007 */
[----:B------:R-:W-:Y:S01]  /*b960*/  IADD3 RZ, P3, R5, R6, RZ ;  /* 0x0000000605ff7210 */ /* 0x000fe20007f7e0ff */
[----:B------:R-:W-:-:S04]  /*b970*/  IMAD.X R5, RZ, RZ, RZ, P1 ;  /* 0x000000ffff057224 */ /* 0x000fc800008e06ff */
[----:B------:R-:W-:-:S08]  /*b980*/  IMAD.WIDE.U32.X R4, R23, UR9, R4, P3 ;  /* 0x0000000917047c25 */ /* 0x000fd000098e0404 */
.L_x_299:
[----:B------:R-:W-:Y:S01]  /*b990*/  ISETP.NE.AND P1, PT, R2, 0x1, PT ;  /* 0x000000010200780c */ /* 0x000fe20003f25270 */
[----:B------:R-:W-:Y:S01]  /*b9a0*/  ULDC UR4, c[0x0][0x648] ;  /* 0x0001920000047ab9 */ /* 0x000fe20000000800 */
[----:B------:R-:W-:Y:S01]  /*b9b0*/  LOP3.LUT R20, R20, UR17, RZ, 0xc0, !PT ;  /* 0x0000001114147c12 */ /* 0x000fe2000f8ec0ff */
[----:B------:R-:W-:Y:S01]  /*b9c0*/  IMAD.MOV R22, RZ, RZ, -R22 ;  /* 0x000000ffff167224 */ /* 0x000fe200078e0a16 */
[----:B------:R-:W-:Y:S01]  /*b9d0*/  SHF.R.U64 R5, R4, UR4, R5 ;  /* 0x0000000404057c19 */ /* 0x000fe20008001205 */
[----:B------:R-:W-:Y:S01]  /*b9e0*/  ULDC UR4, c[0x0][0x638] ;  /* 0x00018e0000047ab9 */ /* 0x000fe20000000800 */
[----:B------:R-:W-:Y:S01]  /*b9f0*/  LOP3.LUT R6, R9, UR16, RZ, 0xc0, !PT ;  /* 0x0000001009067c12 */ /* 0x000fe2000f8ec0ff */
[----:B------:R-:W-:Y:S02]  /*ba00*/  ULDC UR5, c[0x0][0x610] ;  /* 0x0001840000057ab9 */ /* 0x000fe40000000800 */
[----:B------:R-:W-:Y:S02]  /*ba10*/  IMAD.MOV R4, RZ, RZ, -R5 ;  /* 0x000000ffff047224 */ /* 0x000fe400078e0a05 */
[----:B------:R-:W-:-:S02]  /*ba20*/  IMAD R5, R5, UR18, R20 ;  /* 0x0000001205057c24 */ /* 0x000fc4000f8e0214 */
[----:B0-----:R-:W-:Y:S02]  /*ba30*/  @P1 IMAD R14, R21, R22, R12 ;  /* 0x00000016150e1224 */ /* 0x001fe400078e020c */
[----:B------:R-:W-:Y:S01]  /*ba40*/  IMAD R15, R4, UR4, R15 ;  /* 0x00000004040f7c24 */ /* 0x000fe2000f8e020f */
[----:B------:R-:W-:Y:S01]  /*ba50*/  ULDC UR4, c[0x0][0x600] ;  /* 0x0001800000047ab9 */ /* 0x000fe20000000800 */
[----:B------:R-:W-:Y:S02]  /*ba60*/  IMAD R14, R5, UR5, R14 ;  /* 0x00000005050e7c24 */ /* 0x000fe4000f8e020e */
[----:B------:R-:W-:Y:S02]  /*ba70*/  IMAD R15, R15, UR4, R6 ;  /* 0x000000040f0f7c24 */ /* 0x000fe4000f8e0206 */
[----:B------:R-:W-:-:S03]  /*ba80*/  IMAD.MOV.U32 R4, RZ, RZ, 0x1 ;  /* 0x00000001ff047424 */ /* 0x000fc600078e00ff */
[----:B------:R-:W-:Y:S02]  /*ba90*/  SEL R9, R15, R14, !P1 ;  /* 0x0000000e0f097207 */ /* 0x000fe40004800000 */
[----:B------:R-:W-:-:S07]  /*baa0*/  SEL R7, R14, R15, !P1 ;  /* 0x0000000f0e077207 */ /* 0x000fce0004800000 */
.L_x_297:
[----:B------:R-:W-:Y:S05]  /*bab0*/  BSYNC B1 ;  /* 0x0000000000017941 */ /* 0x000fea0003800000 */
.L_x_296:
[----:B------:R-:W-:-:S13]  /*bac0*/  LOP3.LUT P1, RZ, R4, 0xff, RZ, 0xc0, !PT ;  /* 0x000000ff04ff7812 */ /* 0x000fda000782c0ff */
[----:B------:R-:W-:Y:S05]  /*bad0*/  @P1 BRA `(.L_x_300) ;  /* 0xfffffff400481947 */ /* 0x000fea000383ffff */
[----:B------:R-:W-:Y:S05]  /*bae0*/  BSYNC B0 ;  /* 0x0000000000007941 */ /* 0x000fea0003800000 */
.L_x_288:
[----:B------:R-:W-:-:S03]  /*baf0*/  UMOV UR4, 0xffffffff ;  /* 0xffffffff00047882 */ /* 0x000fc60000000000 */
[----:B------:R-:W-:Y:S05]  /*bb00*/  BRA.DIV UR4, `(.L_x_301) ;  /* 0x0000000604187947 */ /* 0x000fea000b800000 */
[----:B------:R-:W-:-:S13]  /*bb10*/  ELECT P6, URZ, PT ;  /* 0x00000000003f782f */ /* 0x000fda00038c0000 */
.L_x_315:
[----:B------:R-:W-:Y:S04]  /*bb20*/  BSSY B0, `(.L_x_302) ;  /* 0x000002b000007945 */ /* 0x000fe80003800000 */
[----:B------:R-:W-:Y:S05]  /*bb30*/  @!P6 BRA `(.L_x_303) ;  /* 0x0000000000a4e947 */ /* 0x000fea0003800000 */
[----:B------:R-:W-:-:S04]  /*bb40*/  LOP3.LUT R19, R19, 0x2, RZ, 0xfc, !PT ;  /* 0x0000000213137812 */ /* 0x000fc800078efcff */
[----:B------:R-:W-:-:S13]  /*bb50*/  ISETP.NE.AND P0, PT, R19, 0x3, PT ;  /* 0x000000031300780c */ /* 0x000fda0003f05270 */
[----:B------:R-:W-:Y:S05]  /*bb60*/  @!P0 BRA `(.L_x_304) ;  /* 0x0000000000048947 */ /* 0x000fea0003800000 */
[----:B------:R-:W-:Y:S01]  /*bb70*/  BPT.TRAP 0x1 ;  /* 0x000000040000795c */ /* 0x000fe20000300000 */
.L_x_304:
[----:B------:R-:W0:Y:S01]  /*bb80*/  S2R R5, SR_CgaCtaId ;  /* 0x0000000000057919 */ /* 0x000e220000008800 */
[----:B------:R-:W-:Y:S02]  /*bb90*/  MOV R2, 0x400 ;  /* 0x0000040000027802 */ /* 0x000fe40000000f00 */
[----:B------:R-:W-:Y:S02]  /*bba0*/  SHF.L.U32 R4, R3, 0x1f, RZ ;  /* 0x0000001f03047819 */ /* 0x000fe400000006ff */
[----:B0-----:R-:W-:-:S05]  /*bbb0*/  LEA R5, R5, R2, 0x18 ;  /* 0x0000000205057211 */ /* 0x001fca00078ec0ff */
[----:B------:R-:W-:-:S04]  /*bbc0*/  VIADD R5, R5, 0x20 ;  /* 0x0000002005057836 */ /* 0x000fc80000000000 */
[C---:B------:R-:W-:Y:S02]  /*bbd0*/  IMAD R7, R0.reuse, 0x8, R5 ;  /* 0x0000000800077824 */ /* 0x040fe400078e0205 */
[----:B------:R-:W-:Y:S02]  /*bbe0*/  VIADD R0, R0, 0x1 ;  /* 0x0000000100007836 */ /* 0x000fe40000000000 */
[----:B------:R-:W0:Y:S03]  /*bbf0*/  SYNCS.PHASECHK.TRANS64.TRYWAIT P0, [R7+URZ], R4 ;  /* 0x00000004070075a7 */ /* 0x000e26000800017f */
[----:B------:R-:W-:-:S04]  /*bc00*/  ISETP.NE.AND P1, PT, R0, 0x4, PT ;  /* 0x000000040000780c */ /* 0x000fc80003f25270 */
[----:B------:R-:W-:Y:S02]  /*bc10*/  SEL R2, RZ, 0x1, P1 ;  /* 0x00000001ff027807 */ /* 0x000fe40000800000 */
[----:B------:R-:W-:Y:S02]  /*bc20*/  SEL R0, R0, RZ, P1 ;  /* 0x000000ff00007207 */ /* 0x000fe40000800000 */
[----:B------:R-:W-:-:S03]  /*bc30*/  LOP3.LUT R9, R3, R2, RZ, 0x3c, !PT ;  /* 0x0000000203097212 */ /* 0x000fc600078e3cff */
[----:B------:R-:W-:Y:S01]  /*bc40*/  IMAD R6, R0, 0x8, R5 ;  /* 0x0000000800067824 */ /* 0x000fe200078e0205 */
[----:B------:R-:W-:Y:S01]  /*bc50*/  SHF.L.U32 R3, R9, 0x1f, RZ ;  /* 0x0000001f09037819 */ /* 0x000fe200000006ff */
[----:B0-----:R-:W-:Y:S06]  /*bc60*/  @!P0 BRA `(.L_x_305) ;  /* 0x0000000000e08947 */ /* 0x001fec0003800000 */
.L_x_316:
[----:B------:R-:W1:Y:S01]  /*bc70*/  SYNCS.PHASECHK.TRANS64.TRYWAIT P0, [R6+URZ], R3 ;  /* 0x00000003060075a7 */ /* 0x000e62000800017f */
[----:B------:R-:W-:-:S05]  /*bc80*/  VIADD R0, R0, 0x1 ;  /* 0x0000000100007836 */ /* 0x000fca0000000000 */
[----:B------:R-:W-:-:S04]  /*bc90*/  ISETP.NE.AND P1, PT, R0, 0x4, PT ;  /* 0x000000040000780c */ /* 0x000fc80003f25270 */
[----:B------:R-:W-:Y:S02]  /*bca0*/  SEL R2, RZ, 0x1, P1 ;  /* 0x00000001ff027807 */ /* 0x000fe40000800000 */
[----:B------:R-:W-:Y:S02]  /*bcb0*/  SEL R0, R0, RZ, P1 ;  /* 0x000000ff00007207 */ /* 0x000fe40000800000 */
[----:B------:R-:W-:-:S03]  /*bcc0*/  LOP3.LUT R9, R9, R2, RZ, 0x3c, !PT ;  /* 0x0000000209097212 */ /* 0x000fc600078e3cff */
[----:B0-----:R-:W-:Y:S01]  /*bcd0*/  IMAD R7, R0, 0x8, R5 ;  /* 0x0000000800077824 */ /* 0x001fe200078e0205 */
[----:B------:R-:W-:Y:S01]  /*bce0*/  SHF.L.U32 R4, R9, 0x1f, RZ ;  /* 0x0000001f09047819 */ /* 0x000fe200000006ff */
[----:B-1----:R-:W-:Y:S06]  /*bcf0*/  @!P0 BRA `(.L_x_306) ;  /* 0x0000000000d08947 */ /* 0x002fec0003800000 */
.L_x_317:
[----:B------:R-:W1:Y:S01]  /*bd00*/  SYNCS.PHASECHK.TRANS64.TRYWAIT P0, [R7+URZ], R4 ;  /* 0x00000004070075a7 */ /* 0x000e62000800017f */
[----:B------:R-:W-:-:S05]  /*bd10*/  VIADD R0, R0, 0x1 ;  /* 0x0000000100007836 */ /* 0x000fca0000000000 */
[----:B------:R-:W-:-:S04]  /*bd20*/  ISETP.NE.AND P1, PT, R0, 0x4, PT ;  /* 0x000000040000780c */ /* 0x000fc80003f25270 */
[----:B------:R-:W-:Y:S02]  /*bd30*/  SEL R2, RZ, 0x1, P1 ;  /* 0x00000001ff027807 */ /* 0x000fe40000800000 */
[----:B------:R-:W-:Y:S02]  /*bd40*/  SEL R0, R0, RZ, P1 ;  /* 0x000000ff00007207 */ /* 0x000fe40000800000 */
[----:B------:R-:W-:Y:S01]  /*bd50*/  LOP3.LUT R2, R9, R2, RZ, 0x3c, !PT ;  /* 0x0000000209027212 */ /* 0x000fe200078e3cff */
[----:B-1----:R-:W-:Y:S06]  /*bd60*/  @!P0 BRA `(.L_x_307) ;  /* 0x0000000000c88947 */ /* 0x002fec0003800000 */
.L_x_318:
[----:B------:R-:W-:Y:S01]  /*bd70*/  IMAD R5, R0, 0x8, R5 ;  /* 0x0000000800057824 */ /* 0x000fe200078e0205 */
[----:B------:R-:W-:-:S07]  /*bd80*/  SHF.L.U32 R0, R2, 0x1f, RZ ;  /* 0x0000001f02007819 */ /* 0x000fce00000006ff */
.L_x_308:
[----:B--2---:R2:W3:Y:S02]  /*bd90*/  SYNCS.PHASECHK.TRANS64.TRYWAIT P0, [R5+URZ], R0 ;  /* 0x00000000050075a7 */ /* 0x0044e4000800017f */
[----:B---3--:R-:W-:Y:S05]  /*bda0*/  @!P0 NANOSLEEP.SYNCS 0x989680 ;  /* 0x009896800000895d */ /* 0x008fea0003900000 */
[----:B------:R-:W3:Y:S02]  /*bdb0*/  @!P0 SYNCS.PHASECHK.TRANS64 P0, [R5+URZ], R0 ;  /* 0x00000000050085a7 */ /* 0x000ee4000800007f */
[----:B---3--:R-:W-:Y:S05]  /*bdc0*/  @!P0 BRA `(.L_x_308) ;  /* 0xfffffffc00f08947 */ /* 0x008fea000383ffff */
.L_x_303:
[----:B------:R-:W-:Y:S05]  /*bdd0*/  BSYNC B0 ;  /* 0x0000000000007941 */ /* 0x000fea0003800000 */
.L_x_302:
[----:B------:R-:W-:Y:S05]  /*bde0*/  EXIT ;  /* 0x000000000000794d */ /* 0x000fea0003800000 */
.L_x_17:
[----:B---3--:R3:W4:Y:S02]  /*bdf0*/  SYNCS.PHASECHK.TRANS64.TRYWAIT P1, [R3+URZ], R0 ;  /* 0x00000000030075a7 */ /* 0x008724000802017f */
[----:B----4-:R-:W-:Y:S05]  /*be00*/  @!P1 NANOSLEEP.SYNCS 0x989680 ;  /* 0x009896800000995d */ /* 0x010fea0003900000 */
[----:B------:R-:W4:Y:S02]  /*be10*/  @!P1 SYNCS.PHASECHK.TRANS64 P1, [R3+URZ], R0 ;  /* 0x00000000030095a7 */ /* 0x000f24000802007f */
[----:B----4-:R-:W-:Y:S05]  /*be20*/  @!P1 BRA `(.L_x_17) ;  /* 0xfffffffc00f09947 */ /* 0x010fea000383ffff */
[----:B------:R-:W-:Y:S05]  /*be30*/  BRA `(.L_x_16) ;  /* 0xffffff5000f47947 */ /* 0x000fea000383ffff */
.L_x_22:
[----:B-1----:R-:W-:-:S04]  /*be40*/  IMAD.U32 R4, RZ, RZ, UR8 ;  /* 0x00000008ff047e24 */ /* 0x002fc8000f8e00ff */
[----:B------:R1:W2:Y:S03]  /*be50*/  SYNCS.PHASECHK.TRANS64.TRYWAIT P1, [R4+URZ], R3 ;  /* 0x00000003040075a7 */ /* 0x0002a6000802017f */
[----:B--2---:R-:W-:Y:S05]  /*be60*/  @!P1 NANOSLEEP.SYNCS 0x989680 ;  /* 0x009896800000995d */ /* 0x004fea0003900000 */
[----:B------:R-:W2:Y:S02]  /*be70*/  @!P1 SYNCS.PHASECHK.TRANS64 P1, [R4+URZ], R3 ;  /* 0x00000003040095a7 */ /* 0x000ea4000802007f */
[----:B--2---:R-:W-:Y:S05]  /*be80*/  @!P1 BRA `(.L_x_22) ;  /* 0xfffffffc00ec9947 */ /* 0x004fea000383ffff */
[----:B------:R-:W-:Y:S05]  /*be90*/  BRA `(.L_x_21) ;  /* 0xffffff5800247947 */ /* 0x000fea000383ffff */
.L_x_289:
[----:B------:R-:W-:Y:S01]  /*bea0*/  BSSY B1, `(.L_x_309) ;  /* 0x0000006000017945 */ /* 0x000fe20003800000 */
[----:B------:R-:W-:-:S07]  /*beb0*/  IMAD.MOV.U32 R15, RZ, RZ, -0x1 ;  /* 0xffffffffff0f7424 */ /* 0x000fce00078e00ff */
[----:B------:R-:W-:Y:S05]  /*bec0*/  WARPSYNC.COLLECTIVE R15, `(.L_x_310) ;  /* 0x000000000f0c7348 */ /* 0x000fea0003c00000 */
[----:B------:R-:W-:Y:S02]  /*bed0*/  ELECT P6, UR62, PT ;  /* 0x00000000003e782f */ /* 0x000fe400038c0000 */
[----:B------:R-:W-:Y:S01]  /*bee0*/  MOV R14, UR62 ;  /* 0x0000003e000e7c02 */ /* 0x000fe20008000f00 */
[----:B------:R-:W-:Y:S10]  /*bef0*/  ENDCOLLECTIVE ;  /* 0x000000000000791b */ /* 0x000ff40003800000 */
.L_x_310:
[----:B------:R-:W-:Y:S05]  /*bf00*/  BSYNC B1 ;  /* 0x0000000000017941 */ /* 0x000fea0003800000 */
.L_x_309:
[----:B------:R-:W-:Y:S05]  /*bf10*/  BRA `(.L_x_311) ;  /* 0xfffffff000447947 */ /* 0x000fea000383ffff */
.L_x_292:
[----:B0-----:R0:W1:Y:S02]  /*bf20*/  SYNCS.PHASECHK.TRANS64.TRYWAIT P1, [R12+URZ+0x20], R7 ;  /* 0x000020070c0075a7 */ /* 0x001064000802017f */
[----:B-1----:R-:W-:Y:S05]  /*bf30*/  @!P1 NANOSLEEP.SYNCS 0x989680 ;  /* 0x009896800000995d */ /* 0x002fea0003900000 */
[----:B------:R-:W1:Y:S02]  /*bf40*/  @!P1 SYNCS.PHASECHK.TRANS64 P1, [R12+URZ+0x20], R7 ;  /* 0x000020070c0095a7 */ /* 0x000e64000802007f */
[----:B-1----:R-:W-:Y:S05]  /*bf50*/  @!P1 BRA `(.L_x_292) ;  /* 0xfffffffc00f09947 */ /* 0x002fea000383ffff */
[----:B------:R-:W-:Y:S05]  /*bf60*/  BRA `(.L_x_312) ;  /* 0xfffffff000787947 */ /* 0x000fea000383ffff */
.L_x_301:
[----:B------:R-:W-:Y:S01]  /*bf70*/  BSSY B0, `(.L_x_313) ;  /* 0x0000006000007945 */ /* 0x000fe20003800000 */
[----:B------:R-:W-:-:S07]  /*bf80*/  IMAD.MOV.U32 R15, RZ, RZ, -0x1 ;  /* 0xffffffffff0f7424 */ /* 0x000fce00078e00ff */
[----:B------:R-:W-:Y:S05]  /*bf90*/  WARPSYNC.COLLECTIVE R15, `(.L_x_314) ;  /* 0x000000000f0c7348 */ /* 0x000fea0003c00000 */
[----:B------:R-:W-:Y:S02]  /*bfa0*/  ELECT P6, UR62, PT ;  /* 0x00000000003e782f */ /* 0x000fe400038c0000 */
[----:B------:R-:W-:Y:S01]  /*bfb0*/  MOV R14, UR62 ;  /* 0x0000003e000e7c02 */ /* 0x000fe20008000f00 */
[----:B------:R-:W-:Y:S10]  /*bfc0*/  ENDCOLLECTIVE ;  /* 0x000000000000791b */ /* 0x000ff40003800000 */
.L_x_314:
[----:B------:R-:W-:Y:S05]  /*bfd0*/  BSYNC B0 ;  /* 0x0000000000007941 */ /* 0x000fea0003800000 */
.L_x_313:
[----:B------:R-:W-:Y:S05]  /*bfe0*/  BRA `(.L_x_315) ;  /* 0xfffffff800cc7947 */ /* 0x000fea000383ffff */
.L_x_305:
[----:B0-----:R0:W1:Y:S02]  /*bff0*/  SYNCS.PHASECHK.TRANS64.TRYWAIT P0, [R7+URZ], R4 ;  /* 0x00000004070075a7 */ /* 0x001064000800017f */
[----:B-1----:R-:W-:Y:S05]  /*c000*/  @!P0 NANOSLEEP.SYNCS 0x989680 ;  /* 0x009896800000895d */ /* 0x002fea0003900000 */
[----:B------:R-:W1:Y:S02]  /*c010*/  @!P0 SYNCS.PHASECHK.TRANS64 P0, [R7+URZ], R4 ;  /* 0x00000004070085a7 */ /* 0x000e64000800007f */
[----:B-1----:R-:W-:Y:S05]  /*c020*/  @!P0 BRA `(.L_x_305) ;  /* 0xfffffffc00f08947 */ /* 0x002fea000383ffff */
[----:B------:R-:W-:Y:S05]  /*c030*/  BRA `(.L_x_316) ;  /* 0xfffffffc000c7947 */ /* 0x000fea000383ffff */
.L_x_306:
[----:B0-----:R0:W1:Y:S02]  /*c040*/  SYNCS.PHASECHK.TRANS64.TRYWAIT P0, [R6+URZ], R3 ;  /* 0x00000003060075a7 */ /* 0x001064000800017f */
[----:B-1----:R-:W-:Y:S05]  /*c050*/  @!P0 NANOSLEEP.SYNCS 0x989680 ;  /* 0x009896800000895d */ /* 0x002fea0003900000 */
[----:B------:R-:W1:Y:S02]  /*c060*/  @!P0 SYNCS.PHASECHK.TRANS64 P0, [R6+URZ], R3 ;  /* 0x00000003060085a7 */ /* 0x000e64000800007f */
[----:B-1----:R-:W-:Y:S05]  /*c070*/  @!P0 BRA `(.L_x_306) ;  /* 0xfffffffc00f08947 */ /* 0x002fea000383ffff */
[----:B------:R-:W-:Y:S05]  /*c080*/  BRA `(.L_x_317) ;  /* 0xfffffffc001c7947 */ /* 0x000fea000383ffff */
.L_x_307:
[----:B-1----:R1:W2:Y:S02]  /*c090*/  SYNCS.PHASECHK.TRANS64.TRYWAIT P0, [R7+URZ], R4 ;  /* 0x00000004070075a7 */ /* 0x0022a4000800017f */
[----:B--2---:R-:W-:Y:S05]  /*c0a0*/  @!P0 NANOSLEEP.SYNCS 0x989680 ;  /* 0x009896800000895d */ /* 0x004fea0003900000 */
[----:B------:R-:W2:Y:S02]  /*c0b0*/  @!P0 SYNCS.PHASECHK.TRANS64 P0, [R7+URZ], R4 ;  /* 0x00000004070085a7 */ /* 0x000ea4000800007f */
[----:B--2---:R-:W-:Y:S05]  /*c0c0*/  @!P0 BRA `(.L_x_307) ;  /* 0xfffffffc00f08947 */ /* 0x004fea000383ffff */
[----:B------:R-:W-:Y:S05]  /*c0d0*/  BRA `(.L_x_318) ;  /* 0xfffffffc00247947 */ /* 0x000fea000383ffff */
.L_x_319:
[----:B------:R-:W-:-:S00]  /*c0e0*/  BRA `(.L_x_319) ;  /* 0xfffffffc00fc7947 */ /* 0x000fc0000383ffff */
[----:B------:R-:W-:-:S00]  /*c0f0*/  NOP ;  /* 0x0000000000007918 */ /* 0x000fc00000000000 */
        /* <DEDUP_REMOVED lines=8> */
.L_x_320:


//--------------------- .nv.global.init           --------------------------
	.section	.nv.global.init,"aw",@progbits
.nv.global.init:
	.type		$str$22,@object
	.size		$str$22,($str$23 - $str$22)
$str$22:
        /*0000*/ 	.byte	0x6b, 0x5f, 0x74, 0x69, 0x6c, 0x65, 0x5f, 0x63, 0x6f, 0x75, 0x6e, 0x74, 0x20, 0x3e, 0x3d, 0x20
        /*0010*/ 	.byte	0x31, 0x00
	.type		$str$23,@object
	.size		$str$23,(__unnamed_1 - $str$23)
$str$23:
        /*0012*/ 	.byte	0x2f, 0x74, 0x6d, 0x70, 0x2f, 0x63, 0x75, 0x74, 0x6c, 0x61, 0x73, 0x73, 0x5f, 0x73, 0x77, 0x65
        /*0022*/ 	.byte	0x65, 0x70, 0x5f, 0x73, 0x72, 0x63, 0x2f, 0x69, 0x6e, 0x63, 0x6c, 0x75, 0x64, 0x65, 0x2f, 0x63
        /*0032*/ 	.byte	0x75, 0x74, 0x6c, 0x61, 0x73, 0x73, 0x2f, 0x67, 0x65, 0x6d, 0x6d, 0x2f, 0x63, 0x6f, 0x6c, 0x6c
        /*0042*/ 	.byte	0x65, 0x63, 0x74, 0x69, 0x76, 0x65, 0x2f, 0x73, 0x6d, 0x39, 0x30, 0x5f, 0x6d, 0x6d, 0x61, 0x5f
        /*0052*/ 	.byte	0x74, 0x6d, 0x61, 0x5f, 0x67, 0x6d, 0x6d, 0x61, 0x5f, 0x73, 0x73, 0x5f, 0x77, 0x61, 0x72, 0x70
        /*0062*/ 	.byte	0x73, 0x70, 0x65, 0x63, 0x69, 0x61, 0x6c, 0x69, 0x7a, 0x65, 0x64, 0x2e, 0x68, 0x70, 0x70, 0x00
	.type		__unnamed_1,@object
	.size		__unnamed_1,(.L_0 - __unnamed_1)
__unnamed_1:
        /*0072*/ 	.byte	0x76, 0x6f, 0x69, 0x64, 0x20, 0x63, 0x75, 0x74, 0x6c, 0x61, 0x73, 0x73, 0x3a, 0x3a, 0x67, 0x65
        /* <DEDUP_REMOVED lines=177> */
        /*0b92*/ 	.byte	0x00
.L_0:


//--------------------- .nv.shared._ZN7cutlass13device_kernelINS_4gemm6kernel13GemmUniversalIN4cute5tupleIJiiiiEEENS1_10collective13CollectiveMmaINS1_34MainloopSm90TmaGmmaWarpSpecializedILi4ENS5_IJNS4_1CILi1EEESB_SB_EEENS1_35KernelTmaWarpSpecializedCooperativeEEENS5_IJNSA_ILi256EEENSA_ILi128EEENSA_ILi32EEEEEENS_10tfloat32_tENS5_IJlSB_lEEESJ_SK_NS4_8TiledMMAINS4_8MMA_AtomIJNS4_4SM904GMMA30MMA_64x128x8_F32TF32TF32_SS_TNILNSO_7ScaleInE1ELSQ_1EEEEEENS4_6LayoutINS5_IJNSA_ILi2EEESB_SB_EEENS5_IJSB_NSA_ILi0EEESW_EEEEENS5_IJNS4_10UnderscoreESZ_SZ_EEEEENS4_13SM90_TMA_LOADENS4_14ComposedLayoutINS4_7SwizzleILi3ELi4ELi3EEENS4_18smem_ptr_flag_bitsILi32EEENST_INS5_IJNSA_ILi8EEESH_EEENS5_IJSH_SB_EEEEEEEvNS4_8identityES12_S1C_vS1D_EENS_8epilogue10collective6detail29Sm90TmaWarpSpecializedAdapterINS1G_15DefaultEpilogueISJ_SK_SK_NS1F_6thread17LinearCombinationISJ_Li1EffLNS1K_9ScaleType4KindE0ELNS_15FloatRoundStyleE2ESJ_EENS1_15EpilogueDefaultEEEEEvvEEEEvNT_6ParamsE --------------------------
	.section	.nv.shared._ZN7cutlass13device_kernelINS_4gemm6kernel13GemmUniversalIN4cute5tupleIJiiiiEEENS1_10collective13CollectiveMmaINS1_34MainloopSm90TmaGmmaWarpSpecializedILi4ENS5_IJNS4_1CILi1EEESB_SB_EEENS1_35KernelTmaWarpSpecializedCooperativeEEENS5_IJNSA_ILi256EEENSA_ILi128EEENSA_ILi32EEEEEENS_10tfloat32_tENS5_IJlSB_lEEESJ_SK_NS4_8TiledMMAINS4_8MMA_AtomIJNS4_4SM904GMMA30MMA_64x128x8_F32TF32TF32_SS_TNILNSO_7ScaleInE1ELSQ_1EEEEEENS4_6LayoutINS5_IJNSA_ILi2EEESB_SB_EEENS5_IJSB_NSA_ILi0EEESW_EEEEENS5_IJNS4_10UnderscoreESZ_SZ_EEEEENS4_13SM90_TMA_LOADENS4_14ComposedLayoutINS4_7SwizzleILi3ELi4ELi3EEENS4_18smem_ptr_flag_bitsILi32EEENST_INS5_IJNSA_ILi8EEESH_EEENS5_IJSH_SB_EEEEEEEvNS4_8identityES12_S1C_vS1D_EENS_8epilogue10collective6detail29Sm90TmaWarpSpecializedAdapterINS1G_15DefaultEpilogueISJ_SK_SK_NS1F_6thread17LinearCombinationISJ_Li1EffLNS1K_9ScaleType4KindE0ELNS_15FloatRoundStyleE2ESJ_EENS1_15EpilogueDefaultEEEEEvvEEEEvNT_6ParamsE,"aw",@nobits
	.sectionflags	@""
	.align	16
	.zero		1024


//--------------------- .nv.shared.reserved.0     --------------------------
	.section	.nv.shared.reserved.0,"aw",@nobits
	.weak		__nv_reservedSMEM_offset_0_alias
	.size		__nv_reservedSMEM_offset_0_alias, 0, 0
	.other		__nv_reservedSMEM_offset_0_alias,@"STO_CUDA_RESERVED_SHARED STV_DEFAULT"
__nv_reservedSMEM_offset_0_alias:
	.zero		0


//--------------------- .nv.global                --------------------------
	.section	.nv.global,"aw",@nobits
.nv.global:
	.type		_ZN39_INTERNAL_654b457b_4_k_cu_557bf2c6_56924cute1_E,@object
	.size		_ZN39_INTERNAL_654b457b_4_k_cu_557bf2c6_56924cute1_E,(_ZN39_INTERNAL_654b457b_4_k_cu_557bf2c6_56924cuda3std3__45__cpo6cbeginE - _ZN39_INTERNAL_654b457b_4_k_cu_557bf2c6_56924cute1_E)
_ZN39_INTERNAL_654b457b_4_k_cu_557bf2c6_56924cute1_E:
	.zero		1
	.type		_ZN39_INTERNAL_654b457b_4_k_cu_557bf2c6_56924cuda3std3__45__cpo6cbeginE,@object
	.size		_ZN39_INTERNAL_654b457b_4_k_cu_557bf2c6_56924cuda3std3__45__cpo6cbeginE,(_ZN39_INTERNAL_654b457b_4_k_cu_557bf2c6_56924cuda3std3__48in_placeE - _ZN39_INTERNAL_654b457b_4_k_cu_557bf2c6_56924cuda3std3__45__cpo6cbeginE)
_ZN39_INTERNAL_654b457b_4_k_cu_557bf2c6_56924cuda3std3__45__cpo6cbeginE:
	.zero		1
	.type		_ZN39_INTERNAL_654b457b_4_k_cu_557bf2c6_56924cuda3std3__48in_placeE,@object
	.size		_ZN39_INTERNAL_654b457b_4_k_cu_557bf2c6_56924cuda3std3__48in_placeE,(_ZN39_INTERNAL_654b457b_4_k_cu_557bf2c6_56924cuda3std6ranges3__45__cpo9iter_moveE - _ZN39_INTERNAL_654b457b_4_k_cu_557bf2c6_56924cuda3std3__48in_placeE)
_ZN39_INTERNAL_654b457b_4_k_cu_557bf2c6_56924cuda3std3__48in_placeE:
	.zero		1
	.type		_ZN39_INTERNAL_654b457b_4_k_cu_557bf2c6_56924cuda3std6ranges3__45__cpo9iter_moveE,@object
	.size		_ZN39_INTERNAL_654b457b_4_k_cu_557bf2c6_56924cuda3std6ranges3__45__cpo9iter_moveE,(_ZN39_INTERNAL_654b457b_4_k_cu_557bf2c6_56924cuda3std3__45__cpo5beginE - _ZN39_INTERNAL_654b457b_4_k_cu_557bf2c6_56924cuda3std6ranges3__45__cpo9iter_moveE)
_ZN39_INTERNAL_654b457b_4_k_cu_557bf2c6_56924cuda3std6ranges3__45__cpo9iter_moveE:
	.zero		1
	.type		_ZN39_INTERNAL_654b457b_4_k_cu_557bf2c6_56924cuda3std3__45__cpo5beginE,@object
	.size		_ZN39_INTERNAL_654b457b_4_k_cu_557bf2c6_56924cuda3std3__45__cpo5beginE,(_ZN39_INTERNAL_654b457b_4_k_cu_557bf2c6_56924cuda3std3__441_GLOBAL__N__654b457b_4_k_cu_557bf2c6_56926ignoreE - _ZN39_INTERNAL_654b457b_4_k_cu_557bf2c6_56924cuda3std3__45__cpo5beginE)
_ZN39_INTERNAL_654b457b_4_k_cu_557bf2c6_56924cuda3std3__45__cpo5beginE:
	.zero		1
	.type		_ZN39_INTERNAL_654b457b_4_k_cu_557bf2c6_56924cuda3std3__441_GLOBAL__N__654b457b_4_k_cu_557bf2c6_56926ignoreE,@object
	.size		_ZN39_INTERNAL_654b457b_4_k_cu_557bf2c6_56924cuda3std3__441_GLOBAL__N__654b457b_4_k_cu_557bf2c6_56926ignoreE,(_ZN39_INTERNAL_654b457b_4_k_cu_557bf2c6_56924cute7productE - _ZN39_INTERNAL_654b457b_4_k_cu_557bf2c6_56924cuda3std3__441_GLOBAL__N__654b457b_4_k_cu_557bf2c6_56926ignoreE)
_ZN39_INTERNAL_654b457b_4_k_cu_557bf2c6_56924cuda3std3__441_GLOBAL__N__654b457b_4_k_cu_557bf2c6_56926ignoreE:
	.zero		1
	.type		_ZN39_INTERNAL_654b457b_4_k_cu_557bf2c6_56924cute7productE,@object
	.size		_ZN39_INTERNAL_654b457b_4_k_cu_557bf2c6_56924cute7productE,(_ZN39_INTERNAL_654b457b_4_k_cu_557bf2c6_56924cuda3std3__45__cpo3endE - _ZN39_INTERNAL_654b457b_4_k_cu_557bf2c6_56924cute7productE)
_ZN39_INTERNAL_654b457b_4_k_cu_557bf2c6_56924cute7productE:
	.zero		1
	.type		_ZN39_INTERNAL_654b457b_4_k_cu_557bf2c6_56924cuda3std3__45__cpo3endE,@object
	.size		_ZN39_INTERNAL_654b457b_4_k_cu_557bf2c6_56924cuda3std3__45__cpo3endE,(_ZN39_INTERNAL_654b457b_4_k_cu_557bf2c6_56924cuda3std3__419piecewise_constructE - _ZN39_INTERNAL_654b457b_4_k_cu_557bf2c6_56924cuda3std3__45__cpo3endE)
_ZN39_INTERNAL_654b457b_4_k_cu_557bf2c6_56924cuda3std3__45__cpo3endE:
	.zero		1
	.type		_ZN39_INTERNAL_654b457b_4_k_cu_557bf2c6_56924cuda3std3__419piecewise_constructE,@object
	.size		_ZN39_INTERNAL_654b457b_4_k_cu_557bf2c6_56924cuda3std3__419piecewise_constructE,(_ZN39_INTERNAL_654b457b_4_k_cu_557bf2c6_56924cuda3std3__45__cpo4cendE - _ZN39_INTERNAL_654b457b_4_k_cu_557bf2c6_56924cuda3std3__419piecewise_constructE)
_ZN39_INTERNAL_654b457b_4_k_cu_557bf2c6_56924cuda3std3__419piecewise_constructE:
	.zero		1
	.type		_ZN39_INTERNAL_654b457b_4_k_cu_557bf2c6_56924cuda3std3__45__cpo4cendE,@object
	.size		_ZN39_INTERNAL_654b457b_4_k_cu_557bf2c6_56924cuda3std3__45__cpo4cendE,(_ZN39_INTERNAL_654b457b_4_k_cu_557bf2c6_56924cuda3std6ranges3__45__cpo4swapE - _ZN39_INTERNAL_654b457b_4_k_cu_557bf2c6_56924cuda3std3__45__cpo4cendE)
_ZN39_INTERNAL_654b457b_4_k_cu_557bf2c6_56924cuda3std3__45__cpo4cendE:
	.zero		1
	.type		_ZN39_INTERNAL_654b457b_4_k_cu_557bf2c6_56924cuda3std6ranges3__45__cpo4swapE,@object
	.size		_ZN39_INTERNAL_654b457b_4_k_cu_557bf2c6_56924cuda3std6ranges3__45__cpo4swapE,(.L_8 - _ZN39_INTERNAL_654b457b_4_k_cu_557bf2c6_56924cuda3std6ranges3__45__cpo4swapE)
_ZN39_INTERNAL_654b457b_4_k_cu_557bf2c6_56924cuda3std6ranges3__45__cpo4swapE:
	.zero		1
.L_8:


//--------------------- .nv.constant0._ZN7cutlass13device_kernelINS_4gemm6kernel13GemmUniversalIN4cute5tupleIJiiiiEEENS1_10collective13CollectiveMmaINS1_34MainloopSm90TmaGmmaWarpSpecializedILi4ENS5_IJNS4_1CILi1EEESB_SB_EEENS1_35KernelTmaWarpSpecializedCooperativeEEENS5_IJNSA_ILi256EEENSA_ILi128EEENSA_ILi32EEEEEENS_10tfloat32_tENS5_IJlSB_lEEESJ_SK_NS4_8TiledMMAINS4_8MMA_AtomIJNS4_4SM904GMMA30MMA_64x128x8_F32TF32TF32_SS_TNILNSO_7ScaleInE1ELSQ_1EEEEEENS4_6LayoutINS5_IJNSA_ILi2EEESB_SB_EEENS5_IJSB_NSA_ILi0EEESW_EEEEENS5_IJNS4_10UnderscoreESZ_SZ_EEEEENS4_13SM90_TMA_LOADENS4_14ComposedLayoutINS4_7SwizzleILi3ELi4ELi3EEENS4_18smem_ptr_flag_bitsILi32EEENST_INS5_IJNSA_ILi8EEESH_EEENS5_IJSH_SB_EEEEEEEvNS4_8identityES12_S1C_vS1D_EENS_8epilogue10collective6detail29Sm90TmaWarpSpecializedAdapterINS1G_15DefaultEpilogueISJ_SK_SK_NS1F_6thread17LinearCombinationISJ_Li1EffLNS1K_9ScaleType4KindE0ELNS_15FloatRoundStyleE2ESJ_EENS1_15EpilogueDefaultEEEEEvvEEEEvNT_6ParamsE --------------------------
	.section	.nv.constant0._ZN7cutlass13device_kernelINS_4gemm6kernel13GemmUniversalIN4cute5tupleIJiiiiEEENS1_10collective13CollectiveMmaINS1_34MainloopSm90TmaGmmaWarpSpecializedILi4ENS5_IJNS4_1CILi1EEESB_SB_EEENS1_35KernelTmaWarpSpecializedCooperativeEEENS5_IJNSA_ILi256EEENSA_ILi128EEENSA_ILi32EEEEEENS_10tfloat32_tENS5_IJlSB_lEEESJ_SK_NS4_8TiledMMAINS4_8MMA_AtomIJNS4_4SM904GMMA30MMA_64x128x8_F32TF32TF32_SS_TNILNSO_7ScaleInE1ELSQ_1EEEEEENS4_6LayoutINS5_IJNSA_ILi2EEESB_SB_EEENS5_IJSB_NSA_ILi0EEESW_EEEEENS5_IJNS4_10UnderscoreESZ_SZ_EEEEENS4_13SM90_TMA_LOADENS4_14ComposedLayoutINS4_7SwizzleILi3ELi4ELi3EEENS4_18smem_ptr_flag_bitsILi32EEENST_INS5_IJNSA_ILi8EEESH_EEENS5_IJSH_SB_EEEEEEEvNS4_8identityES12_S1C_vS1D_EENS_8epilogue10collective6detail29Sm90TmaWarpSpecializedAdapterINS1G_15DefaultEpilogueISJ_SK_SK_NS1F_6thread17LinearCombinationISJ_Li1EffLNS1K_9ScaleType4KindE0ELNS_15FloatRoundStyleE2ESJ_EENS1_15EpilogueDefaultEEEEEvvEEEEvNT_6ParamsE,"a",@progbits
	.sectionflags	@""
	.align	4
.nv.constant0._ZN7cutlass13device_kernelINS_4gemm6kernel13GemmUniversalIN4cute5tupleIJiiiiEEENS1_10collective13CollectiveMmaINS1_34MainloopSm90TmaGmmaWarpSpecializedILi4ENS5_IJNS4_1CILi1EEESB_SB_EEENS1_35KernelTmaWarpSpecializedCooperativeEEENS5_IJNSA_ILi256EEENSA_ILi128EEENSA_ILi32EEEEEENS_10tfloat32_tENS5_IJlSB_lEEESJ_SK_NS4_8TiledMMAINS4_8MMA_AtomIJNS4_4SM904GMMA30MMA_64x128x8_F32TF32TF32_SS_TNILNSO_7ScaleInE1ELSQ_1EEEEEENS4_6LayoutINS5_IJNSA_ILi2EEESB_SB_EEENS5_IJSB_NSA_ILi0EEESW_EEEEENS5_IJNS4_10UnderscoreESZ_SZ_EEEEENS4_13SM90_TMA_LOADENS4_14ComposedLayoutINS4_7SwizzleILi3ELi4ELi3EEENS4_18smem_ptr_flag_bitsILi32EEENST_INS5_IJNSA_ILi8EEESH_EEENS5_IJSH_SB_EEEEEEEvNS4_8identityES12_S1C_vS1D_EENS_8epilogue10collective6detail29Sm90TmaWarpSpecializedAdapterINS1G_15DefaultEpilogueISJ_SK_SK_NS1F_6thread17LinearCombinationISJ_Li1EffLNS1K_9ScaleType4KindE0ELNS_15FloatRoundStyleE2ESJ_EENS1_15EpilogueDefaultEEEEEvvEEEEvNT_6ParamsE:
	.zero		1664


//--------------------- SYMBOLS --------------------------

	.type		.nv.reservedSmem.offset0,@object
	.size		.nv.reservedSmem.offset0,0x4
	.type		__assertfail,@function
